def gluon_tcgen05(
    a_ptr,
    b_ptr,
    c_ptr,
    M,
    N,
    K,
    stride_am,
    stride_bk,
    stride_cm,
    BLOCK_M: gl.constexpr,
    BLOCK_N: gl.constexpr,
    BLOCK_K: gl.constexpr,
    DTYPE: gl.constexpr,
    A_LAYOUT: gl.constexpr,
    B_LAYOUT: gl.constexpr,
    C_LAYOUT: gl.constexpr,
    B_SHAPE: gl.constexpr,
    TMEM_LAYOUT: gl.constexpr,
    TMEM_REG: gl.constexpr,
    TRANS_B: gl.constexpr,
    NUM_BUFFERS: gl.constexpr,
):
    a_desc = tma.make_tensor_descriptor(
        a_ptr, [M, K], [stride_am, 1], [BLOCK_M, BLOCK_K], A_LAYOUT
    )
    b_desc = tma.make_tensor_descriptor(
        b_ptr,
        [N, K] if TRANS_B else [K, N],
        [stride_bk, 1],
        B_SHAPE,
        B_LAYOUT,
    )
    c_desc = tma.make_tensor_descriptor(
        c_ptr, [M, N], [stride_cm, 1], [BLOCK_M, BLOCK_N], C_LAYOUT
    )

    a_bufs = gl.allocate_shared_memory(
        DTYPE, [NUM_BUFFERS, BLOCK_M, BLOCK_K], A_LAYOUT
    )
    b_bufs = gl.allocate_shared_memory(DTYPE, [NUM_BUFFERS] + B_SHAPE, B_LAYOUT)

    pid_m = gl.program_id(0)
    pid_n = gl.program_id(1)
    off_m = pid_m * BLOCK_M
    off_n = pid_n * BLOCK_N

    tma_bars = gl.allocate_shared_memory(
        gl.int64, [NUM_BUFFERS, 1], mbarrier.MBarrierLayout()
    )
    mma_bars = gl.allocate_shared_memory(
        gl.int64, [NUM_BUFFERS, 1], mbarrier.MBarrierLayout()
    )
    for i in gl.static_range(NUM_BUFFERS):
        mbarrier.init(tma_bars.index(i), count=1)
        mbarrier.init(mma_bars.index(i), count=1)

    acc_tmem = allocate_tensor_memory(gl.float32, [BLOCK_M, BLOCK_N], TMEM_LAYOUT)
    idx = 0
    phase = 0
    use_acc = False
    for k in range(0, K, BLOCK_K):
        a = a_bufs.index(idx)
        b = b_bufs.index(idx)
        tma_bar = tma_bars.index(idx)
        mma_bar = mma_bars.index(idx)
        mbarrier.expect(
            tma_bar, a_desc.block_type.nbytes + b_desc.block_type.nbytes
        )
        tma.async_copy_global_to_shared(a_desc, [off_m, k], tma_bar, a)
        tma.async_copy_global_to_shared(
            b_desc, [off_n, k] if TRANS_B else [k, off_n], tma_bar, b
        )
        mbarrier.wait(tma_bar, phase=phase)

        if TRANS_B:
            b = b.permute((1, 0))
        tcgen05_mma(a, b, acc_tmem, use_acc=use_acc)
        tcgen05_commit(mma_bar)
        mbarrier.wait(mma_bar, phase=phase)
        use_acc = True

        idx += 1
        if idx == NUM_BUFFERS:
            idx = 0
            phase ^= 1

    for i in gl.static_range(NUM_BUFFERS):
        mbarrier.invalidate(tma_bars.index(i))
        mbarrier.invalidate(mma_bars.index(i))

    acc = acc_tmem.load(TMEM_REG)
    c_smem = gl.allocate_shared_memory(DTYPE, [BLOCK_M, BLOCK_N], C_LAYOUT)
    c_smem.store(acc.to(DTYPE))
    fence_async_shared()
    tma.async_copy_shared_to_global(c_desc, [off_m, off_n], c_smem)
    tma.store_wait(pendings=0)

# config = {"BLOCK_K": 128, "BLOCK_M": 64, "BLOCK_N": 128, "arch": "sm_100", "dtype": "fp16", "num_buffers": 3, "num_warps": 4, "trans_b": 0}
# arch = sm_100


// ===== COMPILED SASS (sm_100a) =====

	.target	sm_100a

	.elftype	@"ET_EXEC"


//--------------------- .note.nv.tkinfo           --------------------------
	.section	.note.nv.tkinfo,"",@"SHT_NOTE"
	.sectionflags	@"SHF_NOTE_NV_TKINFO"
	.tkinfo
        /*0018*/ 	.word	0x00000081
        /*0030*/ 	.string	""
        /*0030*/ 	.string	"ptxas-blackwell"
        /*0030*/ 	.string	"Cuda compilation tools, release 12.9, V12.9.86"
        /*0030*/ 	.string	"Build cuda_12.9.r12.9/compiler.36037853_0"
        /*0030*/ 	.string	"-v  -suppress-debug-info  -lineinfo  -arch sm_100a "



//--------------------- .note.nv.cuver            --------------------------
	.section	.note.nv.cuver,"",@"SHT_NOTE"
	.sectionflags	@"SHF_NOTE_NV_CUVER"
        /*0018*/ 	.short	0x0001
        /*001a*/ 	.short	0x0064
        /*001c*/ 	.short	0x0001
        /*001e*/ 	.short	0x0000
        /*0020*/ 	.short	0x0001
        /*0022*/ 	.short	0x0000


//--------------------- .nv.info                  --------------------------
	.section	.nv.info,"",@"SHT_CUDA_INFO"
	.align	4


	//----- nvinfo : EIATTR_REGCOUNT
	.align		4
        /*0000*/ 	.byte	0x04, 0x2f
        /*0002*/ 	.short	(.L_4 - .L_3)
	.align		4
.L_3:
        /*0004*/ 	.word	index@(gluon_tcgen05)
        /*0008*/ 	.word	0x00000047


	//----- nvinfo : EIATTR_FRAME_SIZE
	.align		4
.L_4:
        /*000c*/ 	.byte	0x04, 0x11
        /*000e*/ 	.short	(.L_6 - .L_5)
	.align		4
.L_5:
        /*0010*/ 	.word	index@($__internal_2_$__cuda_sm10x_tcgen05_guardrail_trap_unallocated_columns_being_dealloced)
        /*0014*/ 	.word	0x00000000


	//----- nvinfo : EIATTR_FRAME_SIZE
	.align		4
.L_6:
        /*0018*/ 	.byte	0x04, 0x11
        /*001a*/ 	.short	(.L_8 - .L_7)
	.align		4
.L_7:
        /*001c*/ 	.word	index@($__internal_1_$__cuda_sm10x_tcgen05_guardrail_trap_phase_invalid_during_alloc)
        /*0020*/ 	.word	0x00000000


	//----- nvinfo : EIATTR_FRAME_SIZE
	.align		4
.L_8:
        /*0024*/ 	.byte	0x04, 0x11
        /*0026*/ 	.short	(.L_10 - .L_9)
	.align		4
.L_9:
        /*0028*/ 	.word	index@($__internal_0_$__cuda_sm10x_tcgen05_guardrail_trap_col_being_dealloced_not_returned_by_alloc)
        /*002c*/ 	.word	0x00000000


	//----- nvinfo : EIATTR_FRAME_SIZE
	.align		4
.L_10:
        /*0030*/ 	.byte	0x04, 0x11
        /*0032*/ 	.short	(.L_12 - .L_11)
	.align		4
.L_11:
        /*0034*/ 	.word	index@(gluon_tcgen05)
        /*0038*/ 	.word	0x00000000


	//----- nvinfo : EIATTR_MIN_STACK_SIZE
	.align		4
.L_12:
        /*003c*/ 	.byte	0x04, 0x12
        /*003e*/ 	.short	(.L_14 - .L_13)
	.align		4
.L_13:
        /*0040*/ 	.word	index@(gluon_tcgen05)
        /*0044*/ 	.word	0x00000000
.L_14:


//--------------------- .nv.info.gluon_tcgen05    --------------------------
	.section	.nv.info.gluon_tcgen05,"",@"SHT_CUDA_INFO"
	.sectionflags	@""
	.align	4


	//----- nvinfo : EIATTR_CUDA_API_VERSION
	.align		4
        /*0000*/ 	.byte	0x04, 0x37
        /*0002*/ 	.short	(.L_16 - .L_15)
.L_15:
        /*0004*/ 	.word	0x00000081


	//----- nvinfo : EIATTR_KPARAM_INFO
	.align		4
.L_16:
        /*0008*/ 	.byte	0x04, 0x17
        /*000a*/ 	.short	(.L_18 - .L_17)
.L_17:
        /*000c*/ 	.word	0x00000000
        /*0010*/ 	.short	0x000a
        /*0012*/ 	.short	0x0048
        /*0014*/ 	.byte	0x00, 0xf4, 0x21, 0x00


	//----- nvinfo : EIATTR_KPARAM_INFO
	.align		4
.L_18:
        /*0018*/ 	.byte	0x04, 0x17
        /*001a*/ 	.short	(.L_20 - .L_19)
.L_19:
        /*001c*/ 	.word	0x00000000
        /*0020*/ 	.short	0x0009
        /*0022*/ 	.short	0x0040
        /*0024*/ 	.byte	0x00, 0xf4, 0x21, 0x00


	//----- nvinfo : EIATTR_KPARAM_INFO
	.align		4
.L_20:
        /*0028*/ 	.byte	0x04, 0x17
        /*002a*/ 	.short	(.L_22 - .L_21)
.L_21:
        /*002c*/ 	.word	0x00000000
        /*0030*/ 	.short	0x0008
        /*0032*/ 	.short	0x0038
        /*0034*/ 	.byte	0x00, 0xf0, 0x21, 0x00


	//----- nvinfo : EIATTR_KPARAM_INFO
	.align		4
.L_22:
        /*0038*/ 	.byte	0x04, 0x17
        /*003a*/ 	.short	(.L_24 - .L_23)
.L_23:
        /*003c*/ 	.word	0x00000000
        /*0040*/ 	.short	0x0007
        /*0042*/ 	.short	0x0030
        /*0044*/ 	.byte	0x00, 0xf0, 0x21, 0x00


	//----- nvinfo : EIATTR_KPARAM_INFO
	.align		4
.L_24:
        /*0048*/ 	.byte	0x04, 0x17
        /*004a*/ 	.short	(.L_26 - .L_25)
.L_25:
        /*004c*/ 	.word	0x00000000
        /*0050*/ 	.short	0x0006
        /*0052*/ 	.short	0x0028
        /*0054*/ 	.byte	0x00, 0xf0, 0x21, 0x00


	//----- nvinfo : EIATTR_KPARAM_INFO
	.align		4
.L_26:
        /*0058*/ 	.byte	0x04, 0x17
        /*005a*/ 	.short	(.L_28 - .L_27)
.L_27:
        /*005c*/ 	.word	0x00000000
        /*0060*/ 	.short	0x0005
        /*0062*/ 	.short	0x0020
        /*0064*/ 	.byte	0x00, 0xf0, 0x11, 0x00


	//----- nvinfo : EIATTR_KPARAM_INFO
	.align		4
.L_28:
        /*0068*/ 	.byte	0x04, 0x17
        /*006a*/ 	.short	(.L_30 - .L_29)
.L_29:
        /*006c*/ 	.word	0x00000000
        /*0070*/ 	.short	0x0004
        /*0072*/ 	.short	0x001c
        /*0074*/ 	.byte	0x00, 0xf0, 0x11, 0x00


	//----- nvinfo : EIATTR_KPARAM_INFO
	.align		4
.L_30:
        /*0078*/ 	.byte	0x04, 0x17
        /*007a*/ 	.short	(.L_32 - .L_31)
.L_31:
        /*007c*/ 	.word	0x00000000
        /*0080*/ 	.short	0x0003
        /*0082*/ 	.short	0x0018
        /*0084*/ 	.byte	0x00, 0xf0, 0x11, 0x00


	//----- nvinfo : EIATTR_KPARAM_INFO
	.align		4
.L_32:
        /*0088*/ 	.byte	0x04, 0x17
        /*008a*/ 	.short	(.L_34 - .L_33)
.L_33:
        /*008c*/ 	.word	0x00000000
        /*0090*/ 	.short	0x0002
        /*0092*/ 	.short	0x0010
        /*0094*/ 	.byte	0x00, 0xf4, 0x21, 0x00


	//----- nvinfo : EIATTR_KPARAM_INFO
	.align		4
.L_34:
        /*0098*/ 	.byte	0x04, 0x17
        /*009a*/ 	.short	(.L_36 - .L_35)
.L_35:
        /*009c*/ 	.word	0x00000000
        /*00a0*/ 	.short	0x0001
        /*00a2*/ 	.short	0x0008
        /*00a4*/ 	.byte	0x00, 0xf4, 0x21, 0x00


	//----- nvinfo : EIATTR_KPARAM_INFO
	.align		4
.L_36:
        /*00a8*/ 	.byte	0x04, 0x17
        /*00aa*/ 	.short	(.L_38 - .L_37)
.L_37:
        /*00ac*/ 	.word	0x00000000
        /*00b0*/ 	.short	0x0000
        /*00b2*/ 	.short	0x0000
        /*00b4*/ 	.byte	0x00, 0xf4, 0x21, 0x00


	//----- nvinfo : EIATTR_AT_ENTRY_FRAGMENTS
	.align		4
.L_38:
        /*00b8*/ 	.byte	0x04, 0x4f
        /*00ba*/ 	.short	(.L_40 - .L_39)


	//   ....[0]....
.L_39:
        /*00bc*/ 	.word	0x00000004


	//----- nvinfo : EIATTR_RESERVED_SMEM_USED
	.align		4
.L_40:
        /*00c0*/ 	.byte	0x01, 0x41
	.zero		2


	//----- nvinfo : EIATTR_SPARSE_MMA_MASK
	.align		4
        /*00c4*/ 	.byte	0x03, 0x50
        /*00c6*/ 	.short	0x0000


	//----- nvinfo : EIATTR_TCGEN05_1CTA_USED
	.align		4
        /*00c8*/ 	.byte	0x01, 0x51
	.zero		2


	//----- nvinfo : EIATTR_MAXREG_COUNT
	.align		4
        /*00cc*/ 	.byte	0x03, 0x1b
        /*00ce*/ 	.short	0x00ff


	//----- nvinfo : EIATTR_NUM_BARRIERS
	.align		4
        /*00d0*/ 	.byte	0x02, 0x4c
        /*00d2*/ 	.byte	0x01
	.zero		1


	//----- nvinfo : EIATTR_INT_WARP_WIDE_INSTR_OFFSETS
	.align		4
        /*00d4*/ 	.byte	0x04, 0x31
        /*00d6*/ 	.short	(.L_42 - .L_41)


	//   ....[0]....
.L_41:
        /*00d8*/ 	.word	0x00001720


	//   ....[1]....
        /*00dc*/ 	.word	0x00001740


	//   ....[2]....
        /*00e0*/ 	.word	0x000017c0


	//   ....[3]....
        /*00e4*/ 	.word	0x00001ac0


	//   ....[4]....
        /*00e8*/ 	.word	0x00001ad0


	//   ....[5]....
        /*00ec*/ 	.word	0x00001b20


	//   ....[6]....
        /*00f0*/ 	.word	0x00001b30


	//   ....[7]....
        /*00f4*/ 	.word	0x00001f70


	//   ....[8]....
        /*00f8*/ 	.word	0x00001f80


	//   ....[9]....
        /*00fc*/ 	.word	0x00002100


	//   ....[10]....
        /*0100*/ 	.word	0x00002150


	//   ....[11]....
        /*0104*/ 	.word	0x00002190


	//   ....[12]....
        /*0108*/ 	.word	0x000021b0


	//   ....[13]....
        /*010c*/ 	.word	0x00002680


	//   ....[14]....
        /*0110*/ 	.word	0x00002690


	//   ....[15]....
        /*0114*/ 	.word	0x00002a00


	//   ....[16]....
        /*0118*/ 	.word	0x00002a10


	//   ....[17]....
        /*011c*/ 	.word	0x00002f00


	//   ....[18]....
        /*0120*/ 	.word	0x00002f50


	//----- nvinfo : EIATTR_COOP_GROUP_MASK_REGIDS
	.align		4
.L_42:
        /*0124*/ 	.byte	0x04, 0x29
        /*0126*/ 	.short	(.L_44 - .L_43)


	//   ....[0]....
.L_43:
        /*0128*/ 	.word	0xffffffff


	//   ....[1]....
        /*012c*/ 	.word	0xffffffff


	//   ....[2]....
        /*0130*/ 	.word	0xffffffff


	//   ....[3]....
        /*0134*/ 	.word	0xffffffff


	//   ....[4]....
        /*0138*/ 	.word	0xffffffff


	//   ....[5]....
        /*013c*/ 	.word	0xffffffff


	//   ....[6]....
        /*0140*/ 	.word	0xffffffff


	//   ....[7]....
        /*0144*/ 	.word	0xffffffff


	//   ....[8]....
        /*0148*/ 	.word	0xffffffff


	//   ....[9]....
        /*014c*/ 	.word	0xffffffff


	//----- nvinfo : EIATTR_COOP_GROUP_INSTR_OFFSETS
	.align		4
.L_44:
        /*0150*/ 	.byte	0x04, 0x28
        /*0152*/ 	.short	(.L_46 - .L_45)


	//   ....[0]....
.L_45:
        /*0154*/ 	.word	0x00000050


	//   ....[1]....
        /*0158*/ 	.word	0x00000310


	//   ....[2]....
        /*015c*/ 	.word	0x00000500


	//   ....[3]....
        /*0160*/ 	.word	0x000009c0


	//   ....[4]....
        /*0164*/ 	.word	0x00000b00


	//   ....[5]....
        /*0168*/ 	.word	0x00000fb0


	//   ....[6]....
        /*016c*/ 	.word	0x000010f0


	//   ....[7]....
        /*0170*/ 	.word	0x000015e0


	//   ....[8]....
        /*0174*/ 	.word	0x00002d90


	//   ....[9]....
        /*0178*/ 	.word	0x00003000


	//----- nvinfo : EIATTR_VRC_CTA_INIT_COUNT
	.align		4
.L_46:
        /*017c*/ 	.byte	0x02, 0x4a
        /*017e*/ 	.byte	0x80
	.zero		1


	//----- nvinfo : EIATTR_MBARRIER_INSTR_OFFSETS
	.align		4
        /*0180*/ 	.byte	0x04, 0x39
        /*0182*/ 	.short	(.L_48 - .L_47)


	//   ....[0]....
.L_47:
        /*0184*/ 	.word	0x000017e0
        /*0188*/ 	.word	0x000000ff
        /*018c*/ 	.word	0x00024000
        /*0190*/ 	.short	0x0100
        /*0192*/ 	.byte	0x09
	.zero		1


	//   ....[1]....
        /*0194*/ 	.word	0x000017f0
        /*0198*/ 	.word	0x000000ff
        /*019c*/ 	.word	0x00024020
        /*01a0*/ 	.short	0x0100
        /*01a2*/ 	.byte	0x09
	.zero		1


	//   ....[2]....
        /*01a4*/ 	.word	0x000018a0
        /*01a8*/ 	.word	0x000000ff
        /*01ac*/ 	.word	0x00024008
        /*01b0*/ 	.short	0x0100
        /*01b2*/ 	.byte	0x09
	.zero		1


	//   ....[3]....
        /*01b4*/ 	.word	0x000018b0
        /*01b8*/ 	.word	0x000000ff
        /*01bc*/ 	.word	0x00024028
        /*01c0*/ 	.short	0x0100
        /*01c2*/ 	.byte	0x09
	.zero		1


	//   ....[4]....
        /*01c4*/ 	.word	0x000019c0
        /*01c8*/ 	.word	0x000000ff
        /*01cc*/ 	.word	0x00024010
        /*01d0*/ 	.short	0x0100
        /*01d2*/ 	.byte	0x09
	.zero		1


	//   ....[5]....
        /*01d4*/ 	.word	0x000019d0
        /*01d8*/ 	.word	0x000000ff
        /*01dc*/ 	.word	0x00024030
        /*01e0*/ 	.short	0x0100
        /*01e2*/ 	.byte	0x09
	.zero		1


	//   ....[6]....
        /*01e4*/ 	.word	0x00001bd0
        /*01e8*/ 	.word	0x000000ff
        /*01ec*/ 	.word	0x00024000
        /*01f0*/ 	.short	0x010a
        /*01f2*/ 	.byte	0x09
	.zero		1


	//   ....[7]....
        /*01f4*/ 	.word	0x00001fd0
        /*01f8*/ 	.word	0x000000ff
        /*01fc*/ 	.word	0x00024020
        /*0200*/ 	.short	0x010a
        /*0202*/ 	.byte	0x09
	.zero		1


	//   ....[8]....
        /*0204*/ 	.word	0x00002230
        /*0208*/ 	.word	0x000000ff
        /*020c*/ 	.word	0x00024000
        /*0210*/ 	.short	0x010a
        /*0212*/ 	.byte	0x2c
	.zero		1


	//   ....[9]....
        /*0214*/ 	.word	0x000026d0
        /*0218*/ 	.word	0x000000ff
        /*021c*/ 	.word	0x00024020
        /*0220*/ 	.short	0x010a
        /*0222*/ 	.byte	0x2c
	.zero		1


	//   ....[10]....
        /*0224*/ 	.word	0x000027a0
        /*0228*/ 	.word	0x000000ff
        /*022c*/ 	.word	0x00024000
        /*0230*/ 	.short	0x0108
        /*0232*/ 	.byte	0x09
	.zero		1


	//   ....[11]....
        /*0234*/ 	.word	0x000027b0
        /*0238*/ 	.word	0x000000ff
        /*023c*/ 	.word	0x00024020
        /*0240*/ 	.short	0x0108
        /*0242*/ 	.byte	0x09
	.zero		1


	//   ....[12]....
        /*0244*/ 	.word	0x00002800
        /*0248*/ 	.word	0x000000ff
        /*024c*/ 	.word	0x00024008
        /*0250*/ 	.short	0x0108
        /*0252*/ 	.byte	0x09
	.zero		1


	//   ....[13]....
        /*0254*/ 	.word	0x00002810
        /*0258*/ 	.word	0x000000ff
        /*025c*/ 	.word	0x00024028
        /*0260*/ 	.short	0x0108
        /*0262*/ 	.byte	0x09
	.zero		1


	//   ....[14]....
        /*0264*/ 	.word	0x00002860
        /*0268*/ 	.word	0x000000ff
        /*026c*/ 	.word	0x00024010
        /*0270*/ 	.short	0x0108
        /*0272*/ 	.byte	0x09
	.zero		1


	//   ....[15]....
        /*0274*/ 	.word	0x00002870
        /*0278*/ 	.word	0x000000ff
        /*027c*/ 	.word	0x00024030
        /*0280*/ 	.short	0x0108
        /*0282*/ 	.byte	0x09
	.zero		1


	//   ....[16]....
        /*0284*/ 	.word	0x00003020
        /*0288*/ 	.word	0x000000ff
        /*028c*/ 	.word	0x00024000
        /*0290*/ 	.short	0x010a
        /*0292*/ 	.byte	0x09
	.zero		1


	//   ....[17]....
        /*0294*/ 	.word	0x00003050
        /*0298*/ 	.word	0x000000ff
        /*029c*/ 	.word	0x00024020
        /*02a0*/ 	.short	0x010a
        /*02a2*/ 	.byte	0x09
	.zero		1


	//   ....[18]....
        /*02a4*/ 	.word	0x00003080
        /*02a8*/ 	.word	0x000000ff
        /*02ac*/ 	.word	0x00024000
        /*02b0*/ 	.short	0x010a
        /*02b2*/ 	.byte	0x2c
	.zero		1


	//   ....[19]....
        /*02b4*/ 	.word	0x000030b0
        /*02b8*/ 	.word	0x000000ff
        /*02bc*/ 	.word	0x00024020
        /*02c0*/ 	.short	0x010a
        /*02c2*/ 	.byte	0x2c
	.zero		1


	//----- nvinfo : EIATTR_NUM_MBARRIERS
	.align		4
.L_48:
        /*02c4*/ 	.byte	0x03, 0x38
        /*02c6*/ 	.short	0x0006


	//----- nvinfo : EIATTR_EXIT_INSTR_OFFSETS
	.align		4
        /*02c8*/ 	.byte	0x04, 0x1c
        /*02ca*/ 	.short	(.L_50 - .L_49)


	//   ....[0]....
.L_49:
        /*02cc*/ 	.word	0x00003010


	//----- nvinfo : EIATTR_REQNTID
	.align		4
.L_50:
        /*02d0*/ 	.byte	0x04, 0x10
        /*02d2*/ 	.short	(.L_52 - .L_51)
.L_51:
        /*02d4*/ 	.word	0x00000080
        /*02d8*/ 	.word	0x00000001
        /*02dc*/ 	.word	0x00000001


	//----- nvinfo : EIATTR_CRS_STACK_SIZE
	.align		4
.L_52:
        /*02e0*/ 	.byte	0x04, 0x1e
        /*02e2*/ 	.short	(.L_54 - .L_53)
.L_53:
        /*02e4*/ 	.word	0x00000000


	//----- nvinfo : EIATTR_CBANK_PARAM_SIZE
	.align		4
.L_54:
        /*02e8*/ 	.byte	0x03, 0x19
        /*02ea*/ 	.short	0x0050


	//----- nvinfo : EIATTR_PARAM_CBANK
	.align		4
        /*02ec*/ 	.byte	0x04, 0x0a
        /*02ee*/ 	.short	(.L_56 - .L_55)
	.align		4
.L_55:
        /*02f0*/ 	.word	index@(.nv.constant0.gluon_tcgen05)
        /*02f4*/ 	.short	0x0380
        /*02f6*/ 	.short	0x0050


	//----- nvinfo : EIATTR_SW_WAR
	.align		4
.L_56:
        /*02f8*/ 	.byte	0x04, 0x36
        /*02fa*/ 	.short	(.L_58 - .L_57)
.L_57:
        /*02fc*/ 	.word	0x00000008
.L_58:


//--------------------- .nv.compat                --------------------------
	.section	.nv.compat,"",@"SHT_CUDA_COMPAT_INFO"
	.align	4
        /*0000*/ 	.byte	0x02, 0x02, 0x02, 0x00, 0x02, 0x05, 0x05, 0x00, 0x02, 0x03, 0x03, 0x00, 0x02, 0x06, 0x01, 0x00


//--------------------- .nv.callgraph             --------------------------
	.section	.nv.callgraph,"",@"SHT_CUDA_CALLGRAPH"
	.align	4
	.sectionentsize	8
	.align		4
        /*0000*/ 	.word	0x00000000
	.align		4
        /*0004*/ 	.word	0xffffffff
	.align		4
        /*0008*/ 	.word	0x00000000
	.align		4
        /*000c*/ 	.word	0xfffffffe
	.align		4
        /*0010*/ 	.word	0x00000000
	.align		4
        /*0014*/ 	.word	0xfffffffd
	.align		4
        /*0018*/ 	.word	0x00000000
	.align		4
        /*001c*/ 	.word	0xfffffffc


//--------------------- .text.gluon_tcgen05       --------------------------
	.section	.text.gluon_tcgen05,"ax",@progbits
	.align	128
        .global         gluon_tcgen05
        .type           gluon_tcgen05,@function
        .size           gluon_tcgen05,(.L_x_81 - gluon_tcgen05)
        .other          gluon_tcgen05,@"STO_CUDA_ENTRY STV_DEFAULT"
gluon_tcgen05:
.text.gluon_tcgen05:
[----:B------:R-:W1:Y:S01]  /*0000*/  LDC R1, c[0x0][0x37c] ;  /* 0x0000df00ff017b82 */ /* 0x000e620000000800 */
[----:B------:R-:W2:Y:S02]  /*0010*/  S2R R0, SR_TID.X ;  /* 0x0000000000007919 */ /* 0x000ea40000002100 */
[----:B--2---:R-:W-:-:S13]  /*0020*/  ISETP.GE.U32.AND P2, PT, R0, 0x20, PT ;  /* 0x000000200000780c */ /* 0x004fda0003f46070 */
[----:B------:R-:W-:Y:S05]  /*0030*/  @P2 BRA `(.L_x_0) ;  /* 0x0000000000b82947 */ /* 0x000fea0003800000 */
[----:B------:R-:W2:Y:S01]  /*0040*/  S2UR UR6, SR_CgaCtaId ;  /* 0x00000000000679c3 */ /* 0x000ea20000008800 */
[----:B------:R-:W-:Y:S01]  /*0050*/  NOP ;  /* 0x0000000000007918 */ /* 0x000fe20000000000 */
[----:B------:R-:W-:Y:S02]  /*0060*/  UMOV UR4, 0x40 ;  /* 0x0000004000047882 */ /* 0x000fe40000000000 */
[----:B--2---:R-:W-:-:S09]  /*0070*/  ULEA UR4, UR6, UR4, 0x18 ;  /* 0x0000000406047291 */ /* 0x004fd2000f8ec0ff */
[----:B------:R-:W2:Y:S01]  /*0080*/  LDS.U8 R2, [UR4] ;  /* 0x00000004ff027984 */ /* 0x000ea20008000000 */
[----:B------:R-:W-:Y:S02]  /*0090*/  UMOV UR4, 0x400 ;  /* 0x0000040000047882 */ /* 0x000fe40000000000 */
[----:B------:R-:W-:Y:S01]  /*00a0*/  ULEA UR4, UR6, UR4, 0x18 ;  /* 0x0000000406047291 */ /* 0x000fe2000f8ec0ff */
[----:B--2---:R-:W-:-:S13]  /*00b0*/  ISETP.NE.AND P0, PT, R2, RZ, PT ;  /* 0x000000ff0200720c */ /* 0x004fda0003f05270 */
[----:B------:R-:W-:Y:S05]  /*00c0*/  @P0 BRA `(.L_x_1) ;  /* 0x00000000007c0947 */ /* 0x000fea0003800000 */
[----:B------:R-:W-:-:S13]  /*00d0*/  ELECT P0, URZ, PT ;  /* 0x0000000000ff782f */ /* 0x000fda0003800000 */
[----:B------:R-:W-:Y:S05]  /*00e0*/  @!P0 BRA `(.L_x_2) ;  /* 0x0000000000848947 */ /* 0x000fea0003800000 */
[----:B------:R-:W-:Y:S01]  /*00f0*/  UMOV UR5, 0x4 ;  /* 0x0000000400057882 */ /* 0x000fe20000000000 */
[----:B------:R-:W-:Y:S02]  /*0100*/  IMAD.MOV.U32 R5, RZ, RZ, 0x1 ;  /* 0x00000001ff057424 */ /* 0x000fe400078e00ff */
[----:B------:R-:W-:Y:S02]  /*0110*/  IMAD.MOV.U32 R3, RZ, RZ, 0xf ;  /* 0x0000000fff037424 */ /* 0x000fe400078e00ff */
[----:B------:R-:W-:Y:S04]  /*0120*/  DEPBAR.LE SB2, 0x36 ;  /* 0x0000ad800000791a */ /* 0x000fe80000000000 */
[----:B------:R-:W2:Y:S02]  /*0130*/  UTCATOMSWS.FIND_AND_SET.ALIGN UP0, UR5, UR5 ;  /* 0x00000005000575e3 */ /* 0x000ea40008000800 */
[----:B--2---:R-:W-:-:S04]  /*0140*/  PLOP3.LUT P0, PT, PT, PT, UP0, 0x80, 0x8 ;  /* 0x000000000008781c */ /* 0x004fc80003f0f008 */
[----:B------:R-:W-:-:S04]  /*0150*/  SEL R2, RZ, 0xffffffff, !P0 ;  /* 0xffffffffff027807 */ /* 0x000fc80004000000 */
[----:B------:R-:W-:Y:S01]  /*0160*/  ISETP.NE.AND P0, PT, R2, RZ, PT ;  /* 0x000000ff0200720c */ /* 0x000fe20003f05270 */
[----:B------:R-:W-:-:S12]  /*0170*/  IMAD.U32 R2, RZ, RZ, UR5 ;  /* 0x00000005ff027e24 */ /* 0x000fd8000f8e00ff */
[----:B------:R-:W-:Y:S05]  /*0180*/  @P0 BRA `(.L_x_3) ;  /* 0x0000000000240947 */ /* 0x000fea0003800000 */
.L_x_4:
[----:B------:R-:W-:Y:S05]  /*0190*/  NANOSLEEP 0x64 ;  /* 0x000000640000795d */ /* 0x000fea0003800000 */
[----:B------:R-:W-:-:S05]  /*01a0*/  UMOV UR5, 0x4 ;  /* 0x0000000400057882 */ /* 0x000fca0000000000 */
[----:B------:R-:W-:Y:S04]  /*01b0*/  DEPBAR.LE SB2, 0x36 ;  /* 0x0000ad800000791a */ /* 0x000fe80000000000 */
[----:B------:R-:W2:Y:S02]  /*01c0*/  UTCATOMSWS.FIND_AND_SET.ALIGN UP0, UR5, UR5 ;  /* 0x00000005000575e3 */ /* 0x000ea40008000800 */
[----:B--2---:R-:W-:-:S04]  /*01d0*/  PLOP3.LUT P0, PT, PT, PT, UP0, 0x80, 0x8 ;  /* 0x000000000008781c */ /* 0x004fc80003f0f008 */
[----:B------:R-:W-:-:S04]  /*01e0*/  SEL R2, RZ, 0xffffffff, !P0 ;  /* 0xffffffffff027807 */ /* 0x000fc80004000000 */
[----:B------:R-:W-:Y:S01]  /*01f0*/  ISETP.NE.AND P0, PT, R2, RZ, PT ;  /* 0x000000ff0200720c */ /* 0x000fe20003f05270 */
[----:B------:R-:W-:-:S12]  /*0200*/  IMAD.U32 R2, RZ, RZ, UR5 ;  /* 0x00000005ff027e24 */ /* 0x000fd8000f8e00ff */
[----:B------:R-:W-:Y:S05]  /*0210*/  @!P0 BRA `(.L_x_4) ;  /* 0xfffffffc00dc8947 */ /* 0x000fea000383ffff */
.L_x_3:
[C---:B------:R-:W-:Y:S01]  /*0220*/  VIADD R4, R2.reuse, 0x10 ;  /* 0x0000001002047836 */ /* 0x040fe20000000000 */
[----:B------:R-:W-:Y:S01]  /*0230*/  UMOV UR5, 0x50 ;  /* 0x0000005000057882 */ /* 0x000fe20000000000 */
[----:B------:R-:W-:Y:S01]  /*0240*/  SHF.L.U32 R3, R3, R2, RZ ;  /* 0x0000000203037219 */ /* 0x000fe200000006ff */
[----:B------:R-:W-:Y:S01]  /*0250*/  ULEA UR5, UR6, UR5, 0x18 ;  /* 0x0000000506057291 */ /* 0x000fe2000f8ec0ff */
[----:B------:R-:W-:Y:S01]  /*0260*/  IMAD.SHL.U32 R2, R2, 0x20, RZ ;  /* 0x0000002002027824 */ /* 0x000fe200078e00ff */
[----:B------:R-:W-:-:S04]  /*0270*/  SHF.L.U32 R4, R5, R4, RZ ;  /* 0x0000000405047219 */ /* 0x000fc800000006ff */
[----:B------:R-:W-:-:S05]  /*0280*/  LOP3.LUT R3, R4, R3, RZ, 0xfc, !PT ;  /* 0x0000000304037212 */ /* 0x000fca00078efcff */
[----:B------:R2:W-:Y:S04]  /*0290*/  ATOMS.OR RZ, [UR5], R3 ;  /* 0x00000003ffff798c */ /* 0x0005e8000b000005 */
[----:B------:R2:W-:Y:S01]  /*02a0*/  STS [UR4], R2 ;  /* 0x00000002ff007988 */ /* 0x0005e20008000804 */
[----:B------:R-:W-:Y:S05]  /*02b0*/  BRA `(.L_x_2) ;  /* 0x0000000000107947 */ /* 0x000fea0003800000 */
.L_x_1:
[----:B------:R-:W-:Y:S01]  /*02c0*/  IMAD.MOV.U32 R3, RZ, RZ, -0x1 ;  /* 0xffffffffff037424 */ /* 0x000fe200078e00ff */
[----:B------:R-:W-:-:S04]  /*02d0*/  MOV R2, 0x300 ;  /* 0x0000030000027802 */ /* 0x000fc80000000f00 */
[----:B------:R2:W-:Y:S03]  /*02e0*/  STS [UR4], R3 ;  /* 0x00000003ff007988 */ /* 0x0005e60008000804 */
[----:B-12---:R-:W-:Y:S05]  /*02f0*/  CALL.REL.NOINC `($__internal_1_$__cuda_sm10x_tcgen05_guardrail_trap_phase_invalid_during_alloc) ;  /* 0x0000002c00847944 */ /* 0x006fea0003c00000 */
.L_x_2:
[----:B------:R-:W-:Y:S05]  /*0300*/  WARPSYNC.ALL ;  /* 0x0000000000007948 */ /* 0x000fea0003800000 */
[----:B------:R-:W-:Y:S01]  /*0310*/  NOP ;  /* 0x0000000000007918 */ /* 0x000fe20000000000 */
.L_x_0:
[----:B------:R-:W3:Y:S08]  /*0320*/  S2UR UR4, SR_CgaCtaId ;  /* 0x00000000000479c3 */ /* 0x000ef00000008800 */
[----:B------:R-:W-:Y:S01]  /*0330*/  BAR.SYNC.DEFER_BLOCKING 0x0 ;  /* 0x0000000000007b1d */ /* 0x000fe20000010000 */
[----:B------:R-:W-:-:S05]  /*0340*/  LOP3.LUT R68, R0, 0x7f, RZ, 0xc0, !PT ;  /* 0x0000007f00447812 */ /* 0x000fca00078ec0ff */
[----:B------:R-:W-:Y:S02]  /*0350*/  UMOV UR9, 0x400 ;  /* 0x0000040000097882 */ /* 0x000fe40000000000 */
[----:B--2---:R-:W2:Y:S08]  /*0360*/  LDC R3, c[0x0][0x398] ;  /* 0x0000e600ff037b82 */ /* 0x004eb00000000800 */
[----:B------:R-:W4:Y:S01]  /*0370*/  LDC R12, c[0x0][0x3a0] ;  /* 0x0000e800ff0c7b82 */ /* 0x000f220000000800 */
[----:B---3--:R-:W-:-:S07]  /*0380*/  ULEA UR9, UR4, UR9, 0x18 ;  /* 0x0000000904097291 */ /* 0x008fce000f8ec0ff */
[----:B------:R-:W3:Y:S02]  /*0390*/  S2UR UR18, SR_CTAID.Y ;  /* 0x00000000001279c3 */ /* 0x000ee40000002600 */
[----:B------:R-:W5:Y:S06]  /*03a0*/  LDS R4, [UR9] ;  /* 0x00000009ff047984 */ /* 0x000f6c0008000800 */
[----:B------:R-:W-:Y:S06]  /*03b0*/  BAR.SYNC.DEFER_BLOCKING 0x0 ;  /* 0x0000000000007b1d */ /* 0x000fec0000010000 */
[----:B------:R-:W-:Y:S05]  /*03c0*/  @P2 BRA `(.L_x_5) ;  /* 0x0000000000182947 */ /* 0x000fea0003800000 */
[----:B------:R-:W-:Y:S01]  /*03d0*/  ELECT P0, URZ, PT ;  /* 0x0000000000ff782f */ /* 0x000fe20003800000 */
[----:B------:R-:W-:Y:S01]  /*03e0*/  IMAD.MOV.U32 R2, RZ, RZ, 0x1 ;  /* 0x00000001ff027424 */ /* 0x000fe200078e00ff */
[----:B------:R-:W-:Y:S01]  /*03f0*/  UMOV UR5, 0x40 ;  /* 0x0000004000057882 */ /* 0x000fe20000000000 */
[----:B------:R-:W-:Y:S01]  /*0400*/  UVIRTCOUNT.DEALLOC.SMPOOL 0x80 ;  /* 0x000000800000784c */ /* 0x000fe20000000000 */
[----:B------:R-:W-:-:S09]  /*0410*/  ULEA UR5, UR4, UR5, 0x18 ;  /* 0x0000000504057291 */ /* 0x000fd2000f8ec0ff */
[----:B------:R5:W-:Y:S03]  /*0420*/  @P0 STS.U8 [UR5], R2 ;  /* 0x00000002ff000988 */ /* 0x000be60008000005 */
.L_x_5:
[----:B------:R-:W5:Y:S01]  /*0430*/  S2UR UR4, SR_CTAID.Z ;  /* 0x00000000000479c3 */ /* 0x000f620000002700 */
[----:B------:R-:W4:Y:S01]  /*0440*/  LDCU UR5, c[0x0][0x370] ;  /* 0x00006e00ff0577ac */ /* 0x000f220008000800 */
[C---:B------:R-:W-:Y:S01]  /*0450*/  ISETP.GE.U32.AND P0, PT, R68.reuse, 0x20, PT ;  /* 0x000000204400780c */ /* 0x040fe20003f06070 */
[----:B--2--5:R-:W-:Y:S01]  /*0460*/  VIADD R2, R3, 0xffffffff ;  /* 0xffffffff03027836 */ /* 0x024fe20000000000 */
[C---:B------:R-:W-:Y:S01]  /*0470*/  ISETP.NE.U32.AND P3, PT, R68.reuse, RZ, PT ;  /* 0x000000ff4400720c */ /* 0x040fe20003f65070 */
[----:B------:R-:W2:Y:S01]  /*0480*/  LDCU UR6, c[0x0][0x374] ;  /* 0x00006e80ff0677ac */ /* 0x000ea20008000800 */
[----:B------:R-:W-:Y:S01]  /*0490*/  LEA R13, R68, UR9, 0x2 ;  /* 0x00000009440d7c11 */ /* 0x000fe2000f8e10ff */
[----:B----4-:R-:W-:Y:S01]  /*04a0*/  VIADD R10, R12, 0xffffffff ;  /* 0xffffffff0c0a7836 */ /* 0x010fe20000000000 */
[----:B------:R-:W4:Y:S01]  /*04b0*/  S2UR UR15, SR_CTAID.X ;  /* 0x00000000000f79c3 */ /* 0x000f220000002500 */
[----:B------:R-:W5:Y:S01]  /*04c0*/  LDCU.64 UR10, c[0x0][0x3c0] ;  /* 0x00007800ff0a77ac */ /* 0x000f620008000a00 */
[----:B------:R-:W-:Y:S01]  /*04d0*/  R2UR UR8, R4 ;  /* 0x00000000040872ca */ /* 0x000fe200000e0000 */
[----:B------:R-:W-:Y:S04]  /*04e0*/  BSSY.RECONVERGENT B0, `(.L_x_6) ;  /* 0x0000011000007945 */ /* 0x000fe80003800200 */
[----:B------:R3:W-:Y:S01]  /*04f0*/  @!P0 STS [R13], RZ ;  /* 0x000000ff0d008388 */ /* 0x0007e20000000800 */
[----:B------:R-:W-:-:S03]  /*0500*/  NOP ;  /* 0x0000000000007918 */ /* 0x000fc60000000000 */
[----:B------:R3:W-:Y:S02]  /*0510*/  @!P3 STS [UR9+0x24], R2 ;  /* 0x00002402ff00b988 */ /* 0x0007e40008000809 */
[----:B--23--:R-:W-:Y:S02]  /*0520*/  UIMAD UR4, UR4, UR6, UR18 ;  /* 0x00000006040472a4 */ /* 0x00cfe4000f8e0212 */
[----:B------:R2:W-:Y:S02]  /*0530*/  @!P3 STS [UR9+0x20], R10 ;  /* 0x0000200aff00b988 */ /* 0x0005e40008000809 */
[----:B----4-:R-:W-:-:S04]  /*0540*/  UIMAD UR4, UR4, UR5, UR15 ;  /* 0x00000005040472a4 */ /* 0x010fc8000f8e020f */
[----:B------:R-:W-:-:S04]  /*0550*/  UIMAD UR4, UR4, 0x180, URZ ;  /* 0x00000180040478a4 */ /* 0x000fc8000f8e02ff */
[----:B-----5:R-:W-:-:S04]  /*0560*/  UIADD3 UR6, UP0, UPT, UR4, UR10, URZ ;  /* 0x0000000a04067290 */ /* 0x020fc8000ff1e0ff */
[----:B------:R-:W-:Y:S01]  /*0570*/  ULEA.HI.X.SX32 UR7, UR4, UR11, 0x1, UP0 ;  /* 0x0000000b04077291 */ /* 0x000fe200080f0eff */
[----:B--2---:R-:W-:Y:S11]  /*0580*/  @P3 BRA `(.L_x_7) ;  /* 0x0000000000183947 */ /* 0x004ff60003800000 */
[----:B------:R-:W2:Y:S01]  /*0590*/  LDS R3, [UR9+0x8] ;  /* 0x00000809ff037984 */ /* 0x000ea20008000800 */
[----:B------:R-:W3:Y:S01]  /*05a0*/  LDC.64 R6, c[0x0][0x380] ;  /* 0x0000e000ff067b82 */ /* 0x000ee20000000a00 */
[----:B------:R-:W-:Y:S02]  /*05b0*/  IMAD.MOV.U32 R4, RZ, RZ, 0x70 ;  /* 0x00000070ff047424 */ /* 0x000fe400078e00ff */
[----:B---3--:R3:W-:Y:S03]  /*05c0*/  STS.64 [UR9], R6 ;  /* 0x00000006ff007988 */ /* 0x0087e60008000a09 */
[----:B--2---:R-:W-:-:S05]  /*05d0*/  LOP3.LUT R3, R3, 0x10, R4, 0xd8, !PT ;  /* 0x0000001003037812 */ /* 0x004fca00078ed804 */
[----:B------:R3:W-:Y:S02]  /*05e0*/  STS [UR9+0x8], R3 ;  /* 0x00000803ff007988 */ /* 0x0007e40008000809 */
.L_x_7:
[----:B------:R-:W-:Y:S05]  /*05f0*/  BSYNC.RECONVERGENT B0 ;  /* 0x0000000000007941 */ /* 0x000fea0003800200 */
.L_x_6:
[----:B------:R-:W-:Y:S04]  /*0600*/  BSSY.RECONVERGENT B0, `(.L_x_8) ;  /* 0x000000a000007945 */ /* 0x000fe80003800200 */
[----:B------:R-:W-:Y:S05]  /*0610*/  @P3 BRA `(.L_x_9) ;  /* 0x0000000000203947 */ /* 0x000fea0003800000 */
[----:B---3--:R-:W2:Y:S01]  /*0620*/  LDS R3, [UR9+0x34] ;  /* 0x00003409ff037984 */ /* 0x008ea20008000800 */
[----:B------:R-:W-:Y:S02]  /*0630*/  IMAD.MOV.U32 R4, RZ, RZ, 0x3f000000 ;  /* 0x3f000000ff047424 */ /* 0x000fe400078e00ff */
[----:B------:R-:W-:Y:S01]  /*0640*/  @!P3 IMAD.MOV.U32 R5, RZ, RZ, 0x3f ;  /* 0x0000003fff05b424 */ /* 0x000fe200078e00ff */
[----:B------:R-:W3:Y:S02]  /*0650*/  @!P3 LDS R6, [UR9+0x38] ;  /* 0x00003809ff06b984 */ /* 0x000ee40008000800 */
[----:B--2---:R-:W-:Y:S02]  /*0660*/  LOP3.LUT R3, R3, 0xff000000, R4, 0xb8, !PT ;  /* 0xff00000003037812 */ /* 0x004fe400078eb804 */
[----:B---3--:R-:W-:-:S03]  /*0670*/  @!P3 LOP3.LUT R4, R6, 0xff, R5, 0xb8, !PT ;  /* 0x000000ff0604b812 */ /* 0x008fc600078eb805 */
[----:B------:R2:W-:Y:S04]  /*0680*/  STS [UR9+0x34], R3 ;  /* 0x00003403ff007988 */ /* 0x0005e80008000809 */
[----:B------:R2:W-:Y:S02]  /*0690*/  @!P3 STS [UR9+0x38], R4 ;  /* 0x00003804ff00b988 */ /* 0x0005e40008000809 */
.L_x_9:
[----:B------:R-:W-:Y:S05]  /*06a0*/  BSYNC.RECONVERGENT B0 ;  /* 0x0000000000007941 */ /* 0x000fea0003800200 */
.L_x_8:
[----:B------:R-:W-:Y:S04]  /*06b0*/  BSSY.RECONVERGENT B0, `(.L_x_10) ;  /* 0x000000e000007945 */ /* 0x000fe80003800200 */
[----:B------:R-:W-:Y:S05]  /*06c0*/  @P3 BRA `(.L_x_11) ;  /* 0x0000000000303947 */ /* 0x000fea0003800000 */
[----:B--2---:R-:W2:Y:S01]  /*06d0*/  LDS R4, [UR9+0x34] ;  /* 0x00003409ff047984 */ /* 0x004ea20008000800 */
[----:B------:R-:W4:Y:S03]  /*06e0*/  LDC.64 R8, c[0x0][0x3a8] ;  /* 0x0000ea00ff087b82 */ /* 0x000f260000000a00 */
[----:B---3--:R-:W3:Y:S01]  /*06f0*/  LDS R3, [UR9+0x1c] ;  /* 0x00001c09ff037984 */ /* 0x008ee20008000800 */
[C---:B----4-:R-:W-:Y:S01]  /*0700*/  SHF.L.U64.HI R6, R8.reuse, 0x1, R9 ;  /* 0x0000000108067819 */ /* 0x050fe20000010209 */
[----:B------:R-:W-:-:S03]  /*0710*/  IMAD.SHL.U32 R5, R8, 0x2, RZ ;  /* 0x0000000208057824 */ /* 0x000fc600078e00ff */
[--C-:B------:R-:W-:Y:S02]  /*0720*/  SHF.R.U32.HI R8, RZ, 0x4, R6.reuse ;  /* 0x00000004ff087819 */ /* 0x100fe40000011606 */
[----:B------:R-:W-:-:S05]  /*0730*/  SHF.R.U64 R5, R5, 0x4, R6 ;  /* 0x0000000405057819 */ /* 0x000fca0000001206 */
[----:B------:R4:W-:Y:S01]  /*0740*/  STS [UR9+0xc], R5 ;  /* 0x00000c05ff007988 */ /* 0x0009e20008000809 */
[----:B--2---:R-:W-:Y:S02]  /*0750*/  LOP3.LUT R4, R4, 0x7, RZ, 0xb8, !PT ;  /* 0x0000000704047812 */ /* 0x004fe400078eb8ff */
[----:B---3--:R-:W-:-:S03]  /*0760*/  LOP3.LUT R3, R3, 0xf, R8, 0xb8, !PT ;  /* 0x0000000f03037812 */ /* 0x008fc600078eb808 */
[----:B------:R4:W-:Y:S04]  /*0770*/  STS [UR9+0x34], R4 ;  /* 0x00003404ff007988 */ /* 0x0009e80008000809 */
[----:B------:R4:W-:Y:S02]  /*0780*/  STS [UR9+0x1c], R3 ;  /* 0x00001c03ff007988 */ /* 0x0009e40008000809 */
.L_x_11:
[----:B------:R-:W-:Y:S05]  /*0790*/  BSYNC.RECONVERGENT B0 ;  /* 0x0000000000007941 */ /* 0x000fea0003800200 */
.L_x_10:
[----:B------:R-:W-:Y:S04]  /*07a0*/  BSSY.RECONVERGENT B1, `(.L_x_12) ;  /* 0x000001a000017945 */ /* 0x000fe80003800200 */
[----:B------:R-:W-:Y:S04]  /*07b0*/  BSSY.RELIABLE B0, `(.L_x_13) ;  /* 0x0000015000007945 */ /* 0x000fe80003800100 */
[----:B------:R-:W-:Y:S05]  /*07c0*/  @P3 BRA `(.L_x_14) ;  /* 0x0000000000203947 */ /* 0x000fea0003800000 */
[----:B--234-:R-:W2:Y:S02]  /*07d0*/  LDS R3, [UR9+0x34] ;  /* 0x00003409ff037984 */ /* 0x01cea40008000800 */
[----:B--2---:R-:W-:-:S05]  /*07e0*/  LOP3.LUT R3, R3, 0x38, RZ, 0xb8, !PT ;  /* 0x0000003803037812 */ /* 0x004fca00078eb8ff */
[----:B------:R2:W-:Y:S01]  /*07f0*/  STS [UR9+0x34], R3 ;  /* 0x00003403ff007988 */ /* 0x0005e20008000809 */
[----:B------:R-:W-:Y:S05]  /*0800*/  @P3 BRA `(.L_x_15) ;  /* 0x0000000000203947 */ /* 0x000fea0003800000 */
[----:B--2---:R-:W2:Y:S01]  /*0810*/  LDS R3, [UR9+0x8] ;  /* 0x00000809ff037984 */ /* 0x004ea20008000800 */
[----:B------:R-:W-:-:S05]  /*0820*/  IMAD.MOV.U32 R4, RZ, RZ, 0x780 ;  /* 0x00000780ff047424 */ /* 0x000fca00078e00ff */
[----:B--2---:R-:W-:-:S05]  /*0830*/  LOP3.LUT R3, R3, 0x300, R4, 0xd8, !PT ;  /* 0x0000030003037812 */ /* 0x004fca00078ed804 */
[----:B------:R5:W-:Y:S02]  /*0840*/  STS [UR9+0x8], R3 ;  /* 0x00000803ff007988 */ /* 0x000be40008000809 */
.L_x_14:
[----:B------:R-:W-:Y:S05]  /*0850*/  @P3 BRA `(.L_x_16) ;  /* 0x0000000000283947 */ /* 0x000fea0003800000 */
[----:B--2345:R-:W2:Y:S02]  /*0860*/  LDS R3, [UR9+0x8] ;  /* 0x00000809ff037984 */ /* 0x03cea40008000800 */
[----:B--2---:R-:W-:-:S05]  /*0870*/  LOP3.LUT R3, R3, 0x1800, RZ, 0xb8, !PT ;  /* 0x0000180003037812 */ /* 0x004fca00078eb8ff */
[----:B------:R3:W-:Y:S02]  /*0880*/  STS [UR9+0x8], R3 ;  /* 0x00000803ff007988 */ /* 0x0007e40008000809 */
.L_x_15:
[----:B------:R-:W-:Y:S05]  /*0890*/  @P3 BREAK.RELIABLE B0 ;  /* 0x0000000000003942 */ /* 0x000fea0003800100 */
[----:B------:R-:W-:Y:S05]  /*08a0*/  @P3 BRA `(.L_x_17) ;  /* 0x0000000000243947 */ /* 0x000fea0003800000 */
[----:B------:R-:W4:Y:S01]  /*08b0*/  LDS R4, [UR9+0x8] ;  /* 0x00000809ff047984 */ /* 0x000f220008000800 */
[----:B--23--:R-:W-:-:S05]  /*08c0*/  IMAD.MOV.U32 R3, RZ, RZ, 0x6000 ;  /* 0x00006000ff037424 */ /* 0x00cfca00078e00ff */
[----:B----4-:R-:W-:-:S04]  /*08d0*/  LOP3.LUT R3, R4, 0x6000, R3, 0xd8, !PT ;  /* 0x0000600004037812 */ /* 0x010fc800078ed803 */
[----:B------:R-:W-:-:S05]  /*08e0*/  LOP3.LUT R3, R3, 0x400000, RZ, 0xb8, !PT ;  /* 0x0040000003037812 */ /* 0x000fca00078eb8ff */
[----:B------:R2:W-:Y:S02]  /*08f0*/  STS [UR9+0x8], R3 ;  /* 0x00000803ff007988 */ /* 0x0005e40008000809 */
.L_x_16:
[----:B------:R-:W-:Y:S05]  /*0900*/  BSYNC.RELIABLE B0 ;  /* 0x0000000000007941 */ /* 0x000fea0003800100 */
.L_x_13:
[----:B--2345:R-:W2:Y:S02]  /*0910*/  @!P3 LDS R3, [UR9+0x8] ;  /* 0x00000809ff03b984 */ /* 0x03cea40008000800 */
[----:B--2---:R-:W-:-:S05]  /*0920*/  @!P3 LOP3.LUT R3, R3, 0x8000, RZ, 0xb8, !PT ;  /* 0x000080000303b812 */ /* 0x004fca00078eb8ff */
[----:B------:R4:W-:Y:S02]  /*0930*/  @!P3 STS [UR9+0x8], R3 ;  /* 0x00000803ff00b988 */ /* 0x0009e40008000809 */
.L_x_17:
[----:B------:R-:W-:Y:S05]  /*0940*/  BSYNC.RECONVERGENT B1 ;  /* 0x0000000000017941 */ /* 0x000fea0003800200 */
.L_x_12:
[----:B------:R-:W-:Y:S05]  /*0950*/  WARPSYNC.ALL ;  /* 0x0000000000007948 */ /* 0x000fea0003800000 */
[----:B------:R-:W-:Y:S01]  /*0960*/  NOP ;  /* 0x0000000000007918 */ /* 0x000fe20000000000 */
[----:B------:R-:W5:Y:S02]  /*0970*/  LDC R6, c[0x0][0x39c] ;  /* 0x0000e700ff067b82 */ /* 0x000f640000000800 */
[----:B-----5:R-:W-:Y:S01]  /*0980*/  VIADD R6, R6, 0xffffffff ;  /* 0xffffffff06067836 */ /* 0x020fe20000000000 */
[----:B------:R-:W-:Y:S06]  /*0990*/  @P0 BRA `(.L_x_18) ;  /* 0x0000000000300947 */ /* 0x000fec0003800000 */
[----:B--234-:R-:W2:Y:S01]  /*09a0*/  S2R R3, SR_LANEID ;  /* 0x0000000000037919 */ /* 0x01cea20000000000 */
[----:B------:R-:W-:Y:S05]  /*09b0*/  WARPSYNC.ALL ;  /* 0x0000000000007948 */ /* 0x000fea0003800000 */
[----:B------:R-:W-:Y:S01]  /*09c0*/  NOP ;  /* 0x0000000000007918 */ /* 0x000fe20000000000 */
[----:B--2---:R-:W-:-:S05]  /*09d0*/  IMAD.SHL.U32 R3, R3, 0x4, RZ ;  /* 0x0000000403037824 */ /* 0x004fca00078e00ff */
[----:B------:R-:W2:Y:S01]  /*09e0*/  LDS R7, [R3+UR9] ;  /* 0x0000000903077984 */ /* 0x000ea20008000800 */
[----:B------:R-:W-:-:S05]  /*09f0*/  IADD3 R4, P1, PT, R3, UR6, RZ ;  /* 0x0000000603047c10 */ /* 0x000fca000ff3e0ff */
[----:B------:R-:W-:-:S05]  /*0a00*/  IMAD.X R5, RZ, RZ, UR7, P1 ;  /* 0x00000007ff057e24 */ /* 0x000fca00088e06ff */
[----:B--2---:R5:W2:Y:S01]  /*0a10*/  ATOMG.E.EXCH.STRONG.GPU PT, RZ, [R4], R7 ;  /* 0x0000000704ff73a8 */ /* 0x004aa200041ee100 */
[----:B------:R-:W-:-:S04]  /*0a20*/  DEPBAR {5,4,3,2,1,0} ;  /* 0x0000003f0000791a */ /* 0x000fc80000000000 */
[----:B------:R-:W3:Y:S02]  /*0a30*/  CCTL.E.C.LDCU.IV.DEEP [UR6] ;  /* 0x0000000006007540 */ /* 0x000ee40009c08000 */
[----:B---3--:R5:W-:Y:S01]  /*0a40*/  UTMACCTL.IV [UR6] ;  /* 0x00000000060079b9 */ /* 0x008be20008000000 */
[----:B------:R-:W-:Y:S01]  /*0a50*/  NOP ;  /* 0x0000000000007918 */ /* 0x000fe20000000000 */
.L_x_18:
[----:B------:R-:W-:Y:S05]  /*0a60*/  @P0 BRA `(.L_x_19) ;  /* 0x00000000000c0947 */ /* 0x000fea0003800000 */
[----:B------:R0:W-:Y:S01]  /*0a70*/  UTMACMDFLUSH ;  /* 0x00000000000079b7 */ /* 0x0001e20000000000 */
[----:B------:R-:W-:Y:S05]  /*0a80*/  @P0 BRA `(.L_x_19) ;  /* 0x0000000000040947 */ /* 0x000fea0003800000 */
[----:B------:R-:W-:-:S04]  /*0a90*/  DEPBAR.LE SB0, 0x0 ;  /* 0x000080000000791a */ /* 0x000fc80000000000 */
.L_x_19:
[----:B------:R-:W-:Y:S05]  /*0aa0*/  WARPSYNC.ALL ;  /* 0x0000000000007948 */ /* 0x000fea0003800000 */
[----:B------:R-:W-:Y:S01]  /*0ab0*/  NOP ;  /* 0x0000000000007918 */ /* 0x000fe20000000000 */
[----:B--2---:R-:W-:Y:S06]  /*0ac0*/  BAR.SYNC.DEFER_BLOCKING 0x0 ;  /* 0x0000000000007b1d */ /* 0x004fec0000010000 */
[----:B------:R-:W-:Y:S02]  /*0ad0*/  BSSY.RECONVERGENT B1, `(.L_x_20) ;  /* 0x000000b000017945 */ /* 0x000fe40003800200 */
[----:B------:R-:W-:Y:S06]  /*0ae0*/  BAR.SYNC.DEFER_BLOCKING 0x0 ;  /* 0x0000000000007b1d */ /* 0x000fec0000010000 */
[----:B------:R2:W-:Y:S01]  /*0af0*/  @!P0 STS [R13], RZ ;  /* 0x000000ff0d008388 */ /* 0x0005e20000000800 */
[----:B------:R-:W-:Y:S01]  /*0b00*/  NOP ;  /* 0x0000000000007918 */ /* 0x000fe20000000000 */
[----:B------:R-:W-:Y:S05]  /*0b10*/  @P3 BRA `(.L_x_21) ;  /* 0x0000000000183947 */ /* 0x000fea0003800000 */
[----:B---34-:R-:W3:Y:S01]  /*0b20*/  LDS R3, [UR9+0x8] ;  /* 0x00000809ff037984 */ /* 0x018ee20008000800 */
[----:B------:R-:W4:Y:S01]  /*0b30*/  LDC.64 R8, c[0x0][0x388] ;  /* 0x0000e200ff087b82 */ /* 0x000f220000000a00 */
[----:B-----5:R-:W-:Y:S02]  /*0b40*/  IMAD.MOV.U32 R4, RZ, RZ, 0x70 ;  /* 0x00000070ff047424 */ /* 0x020fe400078e00ff */
[----:B----4-:R4:W-:Y:S03]  /*0b50*/  STS.64 [UR9], R8 ;  /* 0x00000008ff007988 */ /* 0x0109e60008000a09 */
[----:B---3--:R-:W-:-:S05]  /*0b60*/  LOP3.LUT R3, R3, 0x10, R4, 0xd8, !PT ;  /* 0x0000001003037812 */ /* 0x008fca00078ed804 */
[----:B------:R4:W-:Y:S02]  /*0b70*/  STS [UR9+0x8], R3 ;  /* 0x00000803ff007988 */ /* 0x0009e40008000809 */
.L_x_21:
[----:B-----5:R-:W-:Y:S05]  /*0b80*/  BSYNC.RECONVERGENT B1 ;  /* 0x0000000000017941 */ /* 0x020fea0003800200 */
.L_x_20:
[----:B------:R-:W-:Y:S04]  /*0b90*/  BSSY.RECONVERGENT B1, `(.L_x_22) ;  /* 0x000000a000017945 */ /* 0x000fe80003800200 */
[----:B------:R-:W-:Y:S05]  /*0ba0*/  @P3 BRA `(.L_x_23) ;  /* 0x0000000000203947 */ /* 0x000fea0003800000 */
[----:B---34-:R-:W3:Y:S01]  /*0bb0*/  LDS R3, [UR9+0x34] ;  /* 0x00003409ff037984 */ /* 0x018ee20008000800 */
[----:B------:R-:W-:Y:S02]  /*0bc0*/  IMAD.MOV.U32 R8, RZ, RZ, 0x3f000000 ;  /* 0x3f000000ff087424 */ /* 0x000fe400078e00ff */
[----:B------:R-:W-:Y:S01]  /*0bd0*/  @!P3 IMAD.MOV.U32 R4, RZ, RZ, 0x7f ;  /* 0x0000007fff04b424 */ /* 0x000fe200078e00ff */
[----:B------:R-:W4:Y:S02]  /*0be0*/  @!P3 LDS R5, [UR9+0x38] ;  /* 0x00003809ff05b984 */ /* 0x000f240008000800 */
[----:B---3--:R-:W-:Y:S02]  /*0bf0*/  LOP3.LUT R3, R3, 0xff000000, R8, 0xb8, !PT ;  /* 0xff00000003037812 */ /* 0x008fe400078eb808 */
[----:B----4-:R-:W-:-:S03]  /*0c00*/  @!P3 LOP3.LUT R4, R5, 0xff, R4, 0xb8, !PT ;  /* 0x000000ff0504b812 */ /* 0x010fc600078eb804 */
[----:B------:R5:W-:Y:S04]  /*0c10*/  STS [UR9+0x34], R3 ;  /* 0x00003403ff007988 */ /* 0x000be80008000809 */
[----:B------:R5:W-:Y:S02]  /*0c20*/  @!P3 STS [UR9+0x38], R4 ;  /* 0x00003804ff00b988 */ /* 0x000be40008000809 */
.L_x_23:
[----:B------:R-:W-:Y:S05]  /*0c30*/  BSYNC.RECONVERGENT B1 ;  /* 0x0000000000017941 */ /* 0x000fea0003800200 */
.L_x_22:
[----:B------:R-:W-:Y:S04]  /*0c40*/  BSSY.RECONVERGENT B1, `(.L_x_24) ;  /* 0x0000004000017945 */ /* 0x000fe80003800200 */
[----:B------:R-:W-:Y:S05]  /*0c50*/  @P3 BRA `(.L_x_25) ;  /* 0x0000000000083947 */ /* 0x000fea0003800000 */
[----:B------:R2:W-:Y:S04]  /*0c60*/  STS [UR9+0x24], R10 ;  /* 0x0000240aff007988 */ /* 0x0005e80008000809 */
[----:B------:R2:W-:Y:S02]  /*0c70*/  STS [UR9+0x20], R6 ;  /* 0x00002006ff007988 */ /* 0x0005e40008000809 */
.L_x_25:
[----:B------:R-:W-:Y:S05]  /*0c80*/  BSYNC.RECONVERGENT B1 ;  /* 0x0000000000017941 */ /* 0x000fea0003800200 */
.L_x_24:
[----:B------:R-:W-:Y:S04]  /*0c90*/  BSSY.RECONVERGENT B1, `(.L_x_26) ;  /* 0x000000e000017945 */ /* 0x000fe80003800200 */
[----:B------:R-:W-:Y:S05]  /*0ca0*/  @P3 BRA `(.L_x_27) ;  /* 0x0000000000303947 */ /* 0x000fea0003800000 */
[----:B-----5:R-:W5:Y:S01]  /*0cb0*/  LDS R4, [UR9+0x34] ;  /* 0x00003409ff047984 */ /* 0x020f620008000800 */
[----:B--2---:R-:W2:Y:S03]  /*0cc0*/  LDC.64 R10, c[0x0][0x3b0] ;  /* 0x0000ec00ff0a7b82 */ /* 0x004ea60000000a00 */
[----:B---34-:R-:W3:Y:S01]  /*0cd0*/  LDS R3, [UR9+0x1c] ;  /* 0x00001c09ff037984 */ /* 0x018ee20008000800 */
[C---:B--2---:R-:W-:Y:S01]  /*0ce0*/  SHF.L.U64.HI R8, R10.reuse, 0x1, R11 ;  /* 0x000000010a087819 */ /* 0x044fe2000001020b */
[----:B------:R-:W-:-:S03]  /*0cf0*/  IMAD.SHL.U32 R5, R10, 0x2, RZ ;  /* 0x000000020a057824 */ /* 0x000fc600078e00ff */
[--C-:B------:R-:W-:Y:S02]  /*0d00*/  SHF.R.U32.HI R10, RZ, 0x4, R8.reuse ;  /* 0x00000004ff0a7819 */ /* 0x100fe40000011608 */
[----:B------:R-:W-:-:S05]  /*0d10*/  SHF.R.U64 R5, R5, 0x4, R8 ;  /* 0x0000000405057819 */ /* 0x000fca0000001208 */
[----:B------:R2:W-:Y:S01]  /*0d20*/  STS [UR9+0xc], R5 ;  /* 0x00000c05ff007988 */ /* 0x0005e20008000809 */
[----:B-----5:R-:W-:Y:S02]  /*0d30*/  LOP3.LUT R4, R4, 0x7, RZ, 0xb8, !PT ;  /* 0x0000000704047812 */ /* 0x020fe400078eb8ff */
[----:B---3--:R-:W-:-:S03]  /*0d40*/  LOP3.LUT R3, R3, 0xf, R10, 0xb8, !PT ;  /* 0x0000000f03037812 */ /* 0x008fc600078eb80a */
[----:B------:R2:W-:Y:S04]  /*0d50*/  STS [UR9+0x34], R4 ;  /* 0x00003404ff007988 */ /* 0x0005e80008000809 */
[----:B------:R2:W-:Y:S02]  /*0d60*/  STS [UR9+0x1c], R3 ;  /* 0x00001c03ff007988 */ /* 0x0005e40008000809 */
.L_x_27:
[----:B------:R-:W-:Y:S05]  /*0d70*/  BSYNC.RECONVERGENT B1 ;  /* 0x0000000000017941 */ /* 0x000fea0003800200 */
.L_x_26:
[----:B------:R-:W-:Y:S04]  /*0d80*/  BSSY.RECONVERGENT B2, `(.L_x_28) ;  /* 0x000001a000027945 */ /* 0x000fe80003800200 */
[----:B------:R-:W-:Y:S04]  /*0d90*/  BSSY.RELIABLE B1, `(.L_x_29) ;  /* 0x0000015000017945 */ /* 0x000fe80003800100 */
[----:B------:R-:W-:Y:S05]  /*0da0*/  @P3 BRA `(.L_x_30) ;  /* 0x0000000000203947 */ /* 0x000fea0003800000 */
[----:B--2345:R-:W2:Y:S02]  /*0db0*/  LDS R3, [UR9+0x34] ;  /* 0x00003409ff037984 */ /* 0x03cea40008000800 */
[----:B--2---:R-:W-:-:S05]  /*0dc0*/  LOP3.LUT R3, R3, 0x38, RZ, 0xb8, !PT ;  /* 0x0000003803037812 */ /* 0x004fca00078eb8ff */
[----:B------:R2:W-:Y:S01]  /*0dd0*/  STS [UR9+0x34], R3 ;  /* 0x00003403ff007988 */ /* 0x0005e20008000809 */
[----:B------:R-:W-:Y:S05]  /*0de0*/  @P3 BRA `(.L_x_31) ;  /* 0x0000000000203947 */ /* 0x000fea0003800000 */
[----:B--2---:R-:W2:Y:S01]  /*0df0*/  LDS R3, [UR9+0x8] ;  /* 0x00000809ff037984 */ /* 0x004ea20008000800 */
[----:B------:R-:W-:-:S05]  /*0e00*/  IMAD.MOV.U32 R4, RZ, RZ, 0x780 ;  /* 0x00000780ff047424 */ /* 0x000fca00078e00ff */
[----:B--2---:R-:W-:-:S05]  /*0e10*/  LOP3.LUT R3, R3, 0x300, R4, 0xd8, !PT ;  /* 0x0000030003037812 */ /* 0x004fca00078ed804 */
[----:B------:R2:W-:Y:S02]  /*0e20*/  STS [UR9+0x8], R3 ;  /* 0x00000803ff007988 */ /* 0x0005e40008000809 */
.L_x_30:
[----:B------:R-:W-:Y:S05]  /*0e30*/  @P3 BRA `(.L_x_32) ;  /* 0x0000000000283947 */ /* 0x000fea0003800000 */
[----:B--2345:R-:W2:Y:S02]  /*0e40*/  LDS R3, [UR9+0x8] ;  /* 0x00000809ff037984 */ /* 0x03cea40008000800 */
[----:B--2---:R-:W-:-:S05]  /*0e50*/  LOP3.LUT R3, R3, 0x1800, RZ, 0xb8, !PT ;  /* 0x0000180003037812 */ /* 0x004fca00078eb8ff */
[----:B------:R3:W-:Y:S02]  /*0e60*/  STS [UR9+0x8], R3 ;  /* 0x00000803ff007988 */ /* 0x0007e40008000809 */
.L_x_31:
[----:B------:R-:W-:Y:S05]  /*0e70*/  @P3 BREAK.RELIABLE B1 ;  /* 0x0000000000013942 */ /* 0x000fea0003800100 */
[----:B------:R-:W-:Y:S05]  /*0e80*/  @P3 BRA `(.L_x_33) ;  /* 0x0000000000243947 */ /* 0x000fea0003800000 */
[----:B--23--:R-:W2:Y:S01]  /*0e90*/  LDS R3, [UR9+0x8] ;  /* 0x00000809ff037984 */ /* 0x00cea20008000800 */
[----:B------:R-:W-:-:S05]  /*0ea0*/  IMAD.MOV.U32 R4, RZ, RZ, 0x6000 ;  /* 0x00006000ff047424 */ /* 0x000fca00078e00ff */
[----:B--2---:R-:W-:-:S04]  /*0eb0*/  LOP3.LUT R3, R3, 0x6000, R4, 0xd8, !PT ;  /* 0x0000600003037812 */ /* 0x004fc800078ed804 */
[----:B------:R-:W-:-:S05]  /*0ec0*/  LOP3.LUT R3, R3, 0x400000, RZ, 0xb8, !PT ;  /* 0x0040000003037812 */ /* 0x000fca00078eb8ff */
[----:B------:R2:W-:Y:S02]  /*0ed0*/  STS [UR9+0x8], R3 ;  /* 0x00000803ff007988 */ /* 0x0005e40008000809 */
.L_x_32:
[----:B------:R-:W-:Y:S05]  /*0ee0*/  BSYNC.RELIABLE B1 ;  /* 0x0000000000017941 */ /* 0x000fea0003800100 */
.L_x_29:
[----:B--2345:R-:W2:Y:S02]  /*0ef0*/  @!P3 LDS R3, [UR9+0x8] ;  /* 0x00000809ff03b984 */ /* 0x03cea40008000800 */
[----:B--2---:R-:W-:-:S05]  /*0f00*/  @!P3 LOP3.LUT R3, R3, 0x8000, RZ, 0xb8, !PT ;  /* 0x000080000303b812 */ /* 0x004fca00078eb8ff */
[----:B------:R4:W-:Y:S02]  /*0f10*/  @!P3 STS [UR9+0x8], R3 ;  /* 0x00000803ff00b988 */ /* 0x0009e40008000809 */
.L_x_33:
[----:B------:R-:W-:Y:S05]  /*0f20*/  BSYNC.RECONVERGENT B2 ;  /* 0x0000000000027941 */ /* 0x000fea0003800200 */
.L_x_28:
[----:B------:R-:W-:Y:S05]  /*0f30*/  WARPSYNC.ALL ;  /* 0x0000000000007948 */ /* 0x000fea0003800000 */
[----:B------:R-:W-:Y:S01]  /*0f40*/  NOP ;  /* 0x0000000000007918 */ /* 0x000fe20000000000 */
[----:B------:R-:W-:-:S04]  /*0f50*/  UIADD3 UR5, UPT, UPT, UR4, 0x80, URZ ;  /* 0x0000008004057890 */ /* 0x000fc8000fffe0ff */
[----:B------:R-:W-:-:S04]  /*0f60*/  UIADD3 UR34, UP0, UPT, UR5, UR10, URZ ;  /* 0x0000000a05227290 */ /* 0x000fc8000ff1e0ff */
[----:B------:R-:W-:Y:S01]  /*0f70*/  ULEA.HI.X.SX32 UR35, UR5, UR11, 0x1, UP0 ;  /* 0x0000000b05237291 */ /* 0x000fe200080f0eff */
[----:B------:R-:W-:Y:S11]  /*0f80*/  @P0 BRA `(.L_x_34) ;  /* 0x0000000000300947 */ /* 0x000ff60003800000 */
        /* <DEDUP_REMOVED lines=12> */
.L_x_34:
[----:B------:R-:W-:Y:S05]  /*1050*/  @P0 BRA `(.L_x_35) ;  /* 0x00000000000c0947 */ /* 0x000fea0003800000 */
[----:B------:R0:W-:Y:S01]  /*1060*/  UTMACMDFLUSH ;  /* 0x00000000000079b7 */ /* 0x0001e20000000000 */
[----:B------:R-:W-:Y:S05]  /*1070*/  @P0 BRA `(.L_x_35) ;  /* 0x0000000000040947 */ /* 0x000fea0003800000 */
[----:B------:R-:W-:-:S04]  /*1080*/  DEPBAR.LE SB0, 0x0 ;  /* 0x000080000000791a */ /* 0x000fc80000000000 */
.L_x_35:
        /* <DEDUP_REMOVED lines=8> */
[----:B---345:R-:W3:Y:S01]  /*1110*/  LDS R3, [UR9+0x8] ;  /* 0x00000809ff037984 */ /* 0x038ee20008000800 */
[----:B------:R-:W4:Y:S01]  /*1120*/  LDC.64 R8, c[0x0][0x390] ;  /* 0x0000e400ff087b82 */ /* 0x000f220000000a00 */
[----:B------:R-:W-:Y:S02]  /*1130*/  IMAD.MOV.U32 R4, RZ, RZ, 0x70 ;  /* 0x00000070ff047424 */ /* 0x000fe400078e00ff */
[----:B----4-:R4:W-:Y:S03]  /*1140*/  STS.64 [UR9], R8 ;  /* 0x00000008ff007988 */ /* 0x0109e60008000a09 */
[----:B---3--:R-:W-:-:S05]  /*1150*/  LOP3.LUT R3, R3, 0x10, R4, 0xd8, !PT ;  /* 0x0000001003037812 */ /* 0x008fca00078ed804 */
[----:B------:R4:W-:Y:S02]  /*1160*/  STS [UR9+0x8], R3 ;  /* 0x00000803ff007988 */ /* 0x0009e40008000809 */
.L_x_37:
[----:B-----5:R-:W-:Y:S05]  /*1170*/  BSYNC.RECONVERGENT B2 ;  /* 0x0000000000027941 */ /* 0x020fea0003800200 */
.L_x_36:
[----:B------:R-:W-:Y:S04]  /*1180*/  BSSY.RECONVERGENT B3, `(.L_x_38) ;  /* 0x0000011000037945 */ /* 0x000fe80003800200 */
[----:B------:R-:W-:Y:S04]  /*1190*/  BSSY.RELIABLE B2, `(.L_x_39) ;  /* 0x000000e000027945 */ /* 0x000fe80003800100 */
[----:B------:R-:W-:Y:S05]  /*11a0*/  @P3 BRA `(.L_x_40) ;  /* 0x0000000000243947 */ /* 0x000fea0003800000 */
[----:B---34-:R-:W3:Y:S01]  /*11b0*/  LDS R3, [UR9+0x34] ;  /* 0x00003409ff037984 */ /* 0x018ee20008000800 */
[----:B------:R-:W-:-:S05]  /*11c0*/  IMAD.MOV.U32 R4, RZ, RZ, 0x3f000000 ;  /* 0x3f000000ff047424 */ /* 0x000fca00078e00ff */
[----:B---3--:R-:W-:-:S05]  /*11d0*/  LOP3.LUT R3, R3, 0xff000000, R4, 0xb8, !PT ;  /* 0xff00000003037812 */ /* 0x008fca00078eb804 */
[----:B------:R3:W-:Y:S01]  /*11e0*/  STS [UR9+0x34], R3 ;  /* 0x00003403ff007988 */ /* 0x0007e20008000809 */
[----:B------:R-:W-:Y:S05]  /*11f0*/  @P3 BRA `(.L_x_41) ;  /* 0x00000000001c3947 */ /* 0x000fea0003800000 */
[----:B---3--:R-:W3:Y:S01]  /*1200*/  LDS R3, [UR9+0x38] ;  /* 0x00003809ff037984 */ /* 0x008ee20008000800 */
[----:B------:R-:W-:-:S05]  /*1210*/  IMAD.MOV.U32 R4, RZ, RZ, 0x3f ;  /* 0x0000003fff047424 */ /* 0x000fca00078e00ff */
[----:B---3--:R-:W-:-:S05]  /*1220*/  LOP3.LUT R3, R3, 0xff, R4, 0xb8, !PT ;  /* 0x000000ff03037812 */ /* 0x008fca00078eb804 */
[----:B------:R5:W-:Y:S02]  /*1230*/  STS [UR9+0x38], R3 ;  /* 0x00003803ff007988 */ /* 0x000be40008000809 */
.L_x_40:
[----:B------:R-:W-:Y:S05]  /*1240*/  @P3 BREAK.RELIABLE B2 ;  /* 0x0000000000023942 */ /* 0x000fea0003800100 */
[----:B------:R-:W-:Y:S05]  /*1250*/  @P3 BRA `(.L_x_42) ;  /* 0x00000000000c3947 */ /* 0x000fea0003800000 */
[----:B------:R2:W-:Y:S02]  /*1260*/  STS [UR9+0x20], R6 ;  /* 0x00002006ff007988 */ /* 0x0005e40008000809 */
.L_x_41:
[----:B------:R-:W-:Y:S05]  /*1270*/  BSYNC.RELIABLE B2 ;  /* 0x0000000000027941 */ /* 0x000fea0003800100 */
.L_x_39:
[----:B------:R2:W-:Y:S02]  /*1280*/  @!P3 STS [UR9+0x24], R2 ;  /* 0x00002402ff00b988 */ /* 0x0005e40008000809 */
.L_x_42:
[----:B------:R-:W-:Y:S05]  /*1290*/  BSYNC.RECONVERGENT B3 ;  /* 0x0000000000037941 */ /* 0x000fea0003800200 */
.L_x_38:
[----:B------:R-:W-:Y:S05]  /*12a0*/  WARPSYNC.ALL ;  /* 0x0000000000007948 */ /* 0x000fea0003800000 */
[----:B------:R-:W-:Y:S01]  /*12b0*/  NOP ;  /* 0x0000000000007918 */ /* 0x000fe20000000000 */
[----:B------:R-:W-:Y:S04]  /*12c0*/  BSSY.RECONVERGENT B3, `(.L_x_43) ;  /* 0x000000e000037945 */ /* 0x000fe80003800200 */
[----:B------:R-:W-:Y:S05]  /*12d0*/  @P3 BRA `(.L_x_44) ;  /* 0x0000000000303947 */ /* 0x000fea0003800000 */
[----:B---345:R-:W3:Y:S01]  /*12e0*/  LDS R3, [UR9+0x34] ;  /* 0x00003409ff037984 */ /* 0x038ee20008000800 */
[----:B------:R-:W4:Y:S03]  /*12f0*/  LDC.64 R4, c[0x0][0x3b8] ;  /* 0x0000ee00ff047b82 */ /* 0x000f260000000a00 */
[----:B--2---:R-:W2:Y:S01]  /*1300*/  LDS R2, [UR9+0x1c] ;  /* 0x00001c09ff027984 */ /* 0x004ea20008000800 */
[C---:B----4-:R-:W-:Y:S01]  /*1310*/  SHF.L.U64.HI R5, R4.reuse, 0x1, R5 ;  /* 0x0000000104057819 */ /* 0x050fe20000010205 */
[----:B------:R-:W-:-:S03]  /*1320*/  IMAD.SHL.U32 R4, R4, 0x2, RZ ;  /* 0x0000000204047824 */ /* 0x000fc600078e00ff */
[--C-:B------:R-:W-:Y:S02]  /*1330*/  SHF.R.U32.HI R7, RZ, 0x4, R5.reuse ;  /* 0x00000004ff077819 */ /* 0x100fe40000011605 */
[----:B------:R-:W-:-:S05]  /*1340*/  SHF.R.U64 R4, R4, 0x4, R5 ;  /* 0x0000000404047819 */ /* 0x000fca0000001205 */
[----:B------:R4:W-:Y:S01]  /*1350*/  STS [UR9+0xc], R4 ;  /* 0x00000c04ff007988 */ /* 0x0009e20008000809 */
[----:B---3--:R-:W-:Y:S02]  /*1360*/  LOP3.LUT R3, R3, 0x7, RZ, 0xb8, !PT ;  /* 0x0000000703037812 */ /* 0x008fe400078eb8ff */
[----:B--2---:R-:W-:-:S03]  /*1370*/  LOP3.LUT R2, R2, 0xf, R7, 0xb8, !PT ;  /* 0x0000000f02027812 */ /* 0x004fc600078eb807 */
[----:B------:R4:W-:Y:S04]  /*1380*/  STS [UR9+0x34], R3 ;  /* 0x00003403ff007988 */ /* 0x0009e80008000809 */
[----:B------:R4:W-:Y:S02]  /*1390*/  STS [UR9+0x1c], R2 ;  /* 0x00001c02ff007988 */ /* 0x0009e40008000809 */
.L_x_44:
[----:B------:R-:W-:Y:S05]  /*13a0*/  BSYNC.RECONVERGENT B3 ;  /* 0x0000000000037941 */ /* 0x000fea0003800200 */
.L_x_43:
[----:B------:R-:W-:Y:S04]  /*13b0*/  BSSY.RECONVERGENT B4, `(.L_x_45) ;  /* 0x000001a000047945 */ /* 0x000fe80003800200 */
[----:B------:R-:W-:Y:S04]  /*13c0*/  BSSY.RELIABLE B3, `(.L_x_46) ;  /* 0x0000015000037945 */ /* 0x000fe80003800100 */
[----:B------:R-:W-:Y:S05]  /*13d0*/  @P3 BRA `(.L_x_47) ;  /* 0x0000000000203947 */ /* 0x000fea0003800000 */
[----:B--2-4-:R-:W2:Y:S02]  /*13e0*/  LDS R2, [UR9+0x34] ;  /* 0x00003409ff027984 */ /* 0x014ea40008000800 */
[----:B--2---:R-:W-:-:S05]  /*13f0*/  LOP3.LUT R2, R2, 0x38, RZ, 0xb8, !PT ;  /* 0x0000003802027812 */ /* 0x004fca00078eb8ff */
[----:B------:R2:W-:Y:S01]  /*1400*/  STS [UR9+0x34], R2 ;  /* 0x00003402ff007988 */ /* 0x0005e20008000809 */
[----:B------:R-:W-:Y:S05]  /*1410*/  @P3 BRA `(.L_x_48) ;  /* 0x0000000000203947 */ /* 0x000fea0003800000 */
[----:B--2---:R-:W2:Y:S01]  /*1420*/  LDS R2, [UR9+0x8] ;  /* 0x00000809ff027984 */ /* 0x004ea20008000800 */
[----:B---3-5:R-:W-:-:S05]  /*1430*/  IMAD.MOV.U32 R3, RZ, RZ, 0x780 ;  /* 0x00000780ff037424 */ /* 0x028fca00078e00ff */
[----:B--2---:R-:W-:-:S05]  /*1440*/  LOP3.LUT R2, R2, 0x300, R3, 0xd8, !PT ;  /* 0x0000030002027812 */ /* 0x004fca00078ed803 */
[----:B------:R2:W-:Y:S02]  /*1450*/  STS [UR9+0x8], R2 ;  /* 0x00000802ff007988 */ /* 0x0005e40008000809 */
.L_x_47:
[----:B------:R-:W-:Y:S05]  /*1460*/  @P3 BRA `(.L_x_49) ;  /* 0x0000000000283947 */ /* 0x000fea0003800000 */
[----:B--2-4-:R-:W2:Y:S02]  /*1470*/  LDS R2, [UR9+0x8] ;  /* 0x00000809ff027984 */ /* 0x014ea40008000800 */
[----:B--2---:R-:W-:-:S05]  /*1480*/  LOP3.LUT R2, R2, 0x1800, RZ, 0xb8, !PT ;  /* 0x0000180002027812 */ /* 0x004fca00078eb8ff */
[----:B------:R4:W-:Y:S02]  /*1490*/  STS [UR9+0x8], R2 ;  /* 0x00000802ff007988 */ /* 0x0009e40008000809 */
.L_x_48:
[----:B------:R-:W-:Y:S05]  /*14a0*/  @P3 BREAK.RELIABLE B3 ;  /* 0x0000000000033942 */ /* 0x000fea0003800100 */
[----:B------:R-:W-:Y:S05]  /*14b0*/  @P3 BRA `(.L_x_50) ;  /* 0x0000000000243947 */ /* 0x000fea0003800000 */
[----:B--2-4-:R-:W2:Y:S01]  /*14c0*/  LDS R2, [UR9+0x8] ;  /* 0x00000809ff027984 */ /* 0x014ea20008000800 */
[----:B---3-5:R-:W-:-:S05]  /*14d0*/  IMAD.MOV.U32 R3, RZ, RZ, 0x6000 ;  /* 0x00006000ff037424 */ /* 0x028fca00078e00ff */
[----:B--2---:R-:W-:-:S04]  /*14e0*/  LOP3.LUT R2, R2, 0x6000, R3, 0xd8, !PT ;  /* 0x0000600002027812 */ /* 0x004fc800078ed803 */
[----:B------:R-:W-:-:S05]  /*14f0*/  LOP3.LUT R2, R2, 0x400000, RZ, 0xb8, !PT ;  /* 0x0040000002027812 */ /* 0x000fca00078eb8ff */
[----:B------:R2:W-:Y:S02]  /*1500*/  STS [UR9+0x8], R2 ;  /* 0x00000802ff007988 */ /* 0x0005e40008000809 */
.L_x_49:
[----:B------:R-:W-:Y:S05]  /*1510*/  BSYNC.RELIABLE B3 ;  /* 0x0000000000037941 */ /* 0x000fea0003800100 */
.L_x_46:
[----:B--2-4-:R-:W2:Y:S02]  /*1520*/  @!P3 LDS R2, [UR9+0x8] ;  /* 0x00000809ff02b984 */ /* 0x014ea40008000800 */
[----:B--2---:R-:W-:-:S05]  /*1530*/  @!P3 LOP3.LUT R2, R2, 0x8000, RZ, 0xb8, !PT ;  /* 0x000080000202b812 */ /* 0x004fca00078eb8ff */
[----:B------:R2:W-:Y:S02]  /*1540*/  @!P3 STS [UR9+0x8], R2 ;  /* 0x00000802ff00b988 */ /* 0x0005e40008000809 */
.L_x_50:
[----:B------:R-:W-:Y:S05]  /*1550*/  BSYNC.RECONVERGENT B4 ;  /* 0x0000000000047941 */ /* 0x000fea0003800200 */
.L_x_45:
[----:B------:R-:W-:Y:S05]  /*1560*/  WARPSYNC.ALL ;  /* 0x0000000000007948 */ /* 0x000fea0003800000 */
[----:B------:R-:W-:Y:S01]  /*1570*/  NOP ;  /* 0x0000000000007918 */ /* 0x000fe20000000000 */
[----:B------:R-:W-:-:S04]  /*1580*/  UIADD3 UR4, UPT, UPT, UR4, 0x100, URZ ;  /* 0x0000010004047890 */ /* 0x000fc8000fffe0ff */
[----:B------:R-:W-:-:S04]  /*1590*/  UIADD3 UR10, UP0, UPT, UR4, UR10, URZ ;  /* 0x0000000a040a7290 */ /* 0x000fc8000ff1e0ff */
[----:B------:R-:W-:Y:S01]  /*15a0*/  ULEA.HI.X.SX32 UR11, UR4, UR11, 0x1, UP0 ;  /* 0x0000000b040b7291 */ /* 0x000fe200080f0eff */
[----:B------:R-:W-:Y:S11]  /*15b0*/  @P0 BRA `(.L_x_51) ;  /* 0x0000000000300947 */ /* 0x000ff60003800000 */
[----:B--2-4-:R-:W2:Y:S01]  /*15c0*/  S2R R2, SR_LANEID ;  /* 0x0000000000027919 */ /* 0x014ea20000000000 */
[----:B------:R-:W-:Y:S05]  /*15d0*/  WARPSYNC.ALL ;  /* 0x0000000000007948 */ /* 0x000fea0003800000 */
[----:B------:R-:W-:Y:S01]  /*15e0*/  NOP ;  /* 0x0000000000007918 */ /* 0x000fe20000000000 */
[----:B--2---:R-:W-:-:S05]  /*15f0*/  IMAD.SHL.U32 R4, R2, 0x4, RZ ;  /* 0x0000000402047824 */ /* 0x004fca00078e00ff */
[----:B------:R-:W2:Y:S01]  /*1600*/  LDS R5, [R4+UR9] ;  /* 0x0000000904057984 */ /* 0x000ea20008000800 */
[----:B------:R-:W-:-:S05]  /*1610*/  IADD3 R2, P1, PT, R4, UR10, RZ ;  /* 0x0000000a04027c10 */ /* 0x000fca000ff3e0ff */
[----:B---3-5:R-:W-:-:S05]  /*1620*/  IMAD.X R3, RZ, RZ, UR11, P1 ;  /* 0x0000000bff037e24 */ /* 0x028fca00088e06ff */
[----:B--2---:R2:W3:Y:S01]  /*1630*/  ATOMG.E.EXCH.STRONG.GPU PT, RZ, [R2], R5 ;  /* 0x0000000502ff73a8 */ /* 0x0044e200041ee100 */
[----:B------:R-:W-:-:S04]  /*1640*/  DEPBAR {5,4,3,2,1,0} ;  /* 0x0000003f0000791a */ /* 0x000fc80000000000 */
[----:B------:R-:W4:Y:S02]  /*1650*/  CCTL.E.C.LDCU.IV.DEEP [UR10] ;  /* 0x000000000a007540 */ /* 0x000f240009c08000 */
[----:B----4-:R2:W-:Y:S01]  /*1660*/  UTMACCTL.IV [UR10] ;  /* 0x000000000a0079b9 */ /* 0x0105e20008000000 */
[----:B------:R-:W-:Y:S01]  /*1670*/  NOP ;  /* 0x0000000000007918 */ /* 0x000fe20000000000 */
.L_x_51:
[----:B------:R-:W-:Y:S05]  /*1680*/  @P0 BRA `(.L_x_52) ;  /* 0x00000000000c0947 */ /* 0x000fea0003800000 */
[----:B------:R0:W-:Y:S01]  /*1690*/  UTMACMDFLUSH ;  /* 0x00000000000079b7 */ /* 0x0001e20000000000 */
[----:B------:R-:W-:Y:S05]  /*16a0*/  @P0 BRA `(.L_x_52) ;  /* 0x0000000000040947 */ /* 0x000fea0003800000 */
[----:B------:R-:W-:-:S04]  /*16b0*/  DEPBAR.LE SB0, 0x0 ;  /* 0x000080000000791a */ /* 0x000fc80000000000 */
.L_x_52:
[----:B------:R-:W-:Y:S05]  /*16c0*/  WARPSYNC.ALL ;  /* 0x0000000000007948 */ /* 0x000fea0003800000 */
[----:B------:R-:W-:Y:S01]  /*16d0*/  NOP ;  /* 0x0000000000007918 */ /* 0x000fe20000000000 */
[----:B---3--:R-:W-:Y:S01]  /*16e0*/  BAR.SYNC.DEFER_BLOCKING 0x0 ;  /* 0x0000000000007b1d */ /* 0x008fe20000010000 */
[----:B--2-4-:R-:W-:Y:S01]  /*16f0*/  SHF.R.U32.HI R2, RZ, 0x5, R0 ;  /* 0x00000005ff027819 */ /* 0x014fe20000011600 */
[----:B------:R-:W-:-:S03]  /*1700*/  USHF.L.U32 UR12, UR18, 0x7, URZ ;  /* 0x00000007120c7899 */ /* 0x000fc600080006ff */
[----:B------:R-:W-:Y:S01]  /*1710*/  R2UR UR13, R2 ;  /* 0x00000000020d72ca */ /* 0x000fe200000e0000 */
[----:B------:R-:W-:Y:S01]  /*1720*/  VOTEU.ALL UP0, P3 ;  /* 0x0000000000ff7886 */ /* 0x000fe20001800000 */
[----:B------:R-:W-:Y:S01]  /*1730*/  UMOV UR4, 0x1 ;  /* 0x0000000100047882 */ /* 0x000fe20000000000 */
[----:B------:R-:W-:Y:S01]  /*1740*/  VOTEU.ALL UP1, P3 ;  /* 0x0000000000ff7886 */ /* 0x000fe20001820000 */
[----:B------:R-:W-:Y:S02]  /*1750*/  BSSY.RECONVERGENT B4, `(.L_x_53) ;  /* 0x0000018000047945 */ /* 0x000fe40003800200 */
[----:B------:R-:W-:-:S04]  /*1760*/  @!UP0 UIADD3 UR16, UPT, UPT, -UR4, 0x100000, URZ ;  /* 0x0010000004108890 */ /* 0x000fc8000fffe1ff */
[----:B------:R-:W-:Y:S02]  /*1770*/  @!UP0 USHF.L.U32 UR17, UR16, 0xb, URZ ;  /* 0x0000000b10118899 */ /* 0x000fe400080006ff */
[----:B------:R-:W-:Y:S02]  /*1780*/  @!UP0 USHF.L.U32 UR16, UR16, 0x1, URZ ;  /* 0x0000000110108899 */ /* 0x000fe400080006ff */
[----:B------:R-:W-:-:S04]  /*1790*/  @!UP0 UIADD3 UR4, UPT, UPT, -UR4, 0x100000, URZ ;  /* 0x0010000004048890 */ /* 0x000fc8000fffe1ff */
[----:B------:R-:W-:Y:S02]  /*17a0*/  @!UP0 USHF.L.U32 UR5, UR4, 0xb, URZ ;  /* 0x0000000b04058899 */ /* 0x000fe400080006ff */
[----:B------:R-:W-:Y:S01]  /*17b0*/  @!UP0 USHF.L.U32 UR4, UR4, 0x1, URZ ;  /* 0x0000000104048899 */ /* 0x000fe200080006ff */
[----:B------:R-:W-:Y:S01]  /*17c0*/  VOTEU.ALL UP0, P3 ;  /* 0x0000000000ff7886 */ /* 0x000fe20001800000 */
[----:B------:R-:W2:Y:S04]  /*17d0*/  FENCE.VIEW.ASYNC.S ;  /* 0x00000000000073c6 */ /* 0x000ea80000000000 */
[----:B--2---:R2:W3:Y:S06]  /*17e0*/  @!UP0 SYNCS.EXCH.64 URZ, [UR9+0x24000], UR16 ;  /* 0x0240001009ff85b2 */ /* 0x0044ec0008000100 */
[----:B------:R2:W3:Y:S02]  /*17f0*/  @!UP1 SYNCS.EXCH.64 URZ, [UR9+0x24020], UR4 ;  /* 0x0240200409ff95b2 */ /* 0x0004e40008000100 */
[----:B---3--:R-:W-:Y:S06]  /*1800*/  BAR.SYNC.DEFER_BLOCKING 0x0 ;  /* 0x0000000000007b1d */ /* 0x008fec0000010000 */
[----:B------:R-:W-:Y:S05]  /*1810*/  @P3 BRA `(.L_x_54) ;  /* 0x00000000002c3947 */ /* 0x000fea0003800000 */
[----:B--2---:R-:W-:Y:S02]  /*1820*/  UMOV UR4, 0x1 ;  /* 0x0000000100047882 */ /* 0x004fe40000000000 */
[----:B------:R-:W-:-:S04]  /*1830*/  UIADD3 UR16, UPT, UPT, -UR4, 0x100000, URZ ;  /* 0x0010000004107890 */ /* 0x000fc8000fffe1ff */
[----:B------:R-:W-:Y:S02]  /*1840*/  USHF.L.U32 UR17, UR16, 0xb, URZ ;  /* 0x0000000b10117899 */ /* 0x000fe400080006ff */
[----:B------:R-:W-:Y:S02]  /*1850*/  USHF.L.U32 UR16, UR16, 0x1, URZ ;  /* 0x0000000110107899 */ /* 0x000fe400080006ff */
[----:B------:R-:W-:-:S04]  /*1860*/  UIADD3 UR4, UPT, UPT, -UR4, 0x100000, URZ ;  /* 0x0010000004047890 */ /* 0x000fc8000fffe1ff */
[----:B------:R-:W-:Y:S02]  /*1870*/  USHF.L.U32 UR5, UR4, 0xb, URZ ;  /* 0x0000000b04057899 */ /* 0x000fe400080006ff */
[----:B------:R-:W-:Y:S01]  /*1880*/  USHF.L.U32 UR4, UR4, 0x1, URZ ;  /* 0x0000000104047899 */ /* 0x000fe200080006ff */
[----:B------:R-:W2:Y:S03]  /*1890*/  FENCE.VIEW.ASYNC.S ;  /* 0x00000000000073c6 */ /* 0x000ea60000000000 */
[----:B--2---:R3:W4:Y:S08]  /*18a0*/  SYNCS.EXCH.64 URZ, [UR9+0x24008], UR16 ;  /* 0x0240081009ff75b2 */ /* 0x0047300008000100 */
[----:B------:R3:W2:Y:S02]  /*18b0*/  SYNCS.EXCH.64 URZ, [UR9+0x24028], UR4 ;  /* 0x0240280409ff75b2 */ /* 0x0006a40008000100 */
[----:B---3--:R-:W-:Y:S01]  /*18c0*/  NOP ;  /* 0x0000000000007918 */ /* 0x008fe20000000000 */
.L_x_54:
[----:B--2---:R-:W-:Y:S05]  /*18d0*/  BSYNC.RECONVERGENT B4 ;  /* 0x0000000000047941 */ /* 0x004fea0003800200 */
.L_x_53:
[----:B----4-:R-:W-:Y:S01]  /*18e0*/  BAR.SYNC.DEFER_BLOCKING 0x0 ;  /* 0x0000000000007b1d */ /* 0x010fe20000010000 */
[----:B------:R-:W-:Y:S01]  /*18f0*/  UIADD3 UR14, UPT, UPT, UR9, 0x24020, URZ ;  /* 0x00024020090e7890 */ /* 0x000fe2000fffe0ff */
[----:B------:R-:W-:Y:S01]  /*1900*/  ISETP.GE.AND P0, PT, R12, 0x1, PT ;  /* 0x000000010c00780c */ /* 0x000fe20003f06270 */
[----:B------:R-:W-:-:S03]  /*1910*/  USHF.L.U32 UR27, UR15, 0x6, URZ ;  /* 0x000000060f1b7899 */ /* 0x000fc600080006ff */
[----:B------:R-:W-:Y:S04]  /*1920*/  BSSY.RECONVERGENT B4, `(.L_x_55) ;  /* 0x000000d000047945 */ /* 0x000fe80003800200 */
[----:B------:R-:W-:Y:S05]  /*1930*/  @P3 BRA `(.L_x_56) ;  /* 0x00000000002c3947 */ /* 0x000fea0003800000 */
[----:B------:R-:W-:Y:S02]  /*1940*/  UMOV UR4, 0x1 ;  /* 0x0000000100047882 */ /* 0x000fe40000000000 */
[----:B------:R-:W-:-:S04]  /*1950*/  UIADD3 UR16, UPT, UPT, -UR4, 0x100000, URZ ;  /* 0x0010000004107890 */ /* 0x000fc8000fffe1ff */
[----:B------:R-:W-:Y:S02]  /*1960*/  USHF.L.U32 UR17, UR16, 0xb, URZ ;  /* 0x0000000b10117899 */ /* 0x000fe400080006ff */
[----:B------:R-:W-:Y:S02]  /*1970*/  USHF.L.U32 UR16, UR16, 0x1, URZ ;  /* 0x0000000110107899 */ /* 0x000fe400080006ff */
[----:B------:R-:W-:-:S04]  /*1980*/  UIADD3 UR4, UPT, UPT, -UR4, 0x100000, URZ ;  /* 0x0010000004047890 */ /* 0x000fc8000fffe1ff */
[----:B------:R-:W-:Y:S02]  /*1990*/  USHF.L.U32 UR5, UR4, 0xb, URZ ;  /* 0x0000000b04057899 */ /* 0x000fe400080006ff */
[----:B------:R-:W-:Y:S01]  /*19a0*/  USHF.L.U32 UR4, UR4, 0x1, URZ ;  /* 0x0000000104047899 */ /* 0x000fe200080006ff */
[----:B------:R-:W2:Y:S03]  /*19b0*/  FENCE.VIEW.ASYNC.S ;  /* 0x00000000000073c6 */ /* 0x000ea60000000000 */
[----:B--2---:R2:W3:Y:S08]  /*19c0*/  SYNCS.EXCH.64 URZ, [UR9+0x24010], UR16 ;  /* 0x0240101009ff75b2 */ /* 0x0044f00008000100 */
[----:B------:R2:W4:Y:S01]  /*19d0*/  SYNCS.EXCH.64 URZ, [UR9+0x24030], UR4 ;  /* 0x0240300409ff75b2 */ /* 0x0005220008000100 */
[----:B------:R-:W-:Y:S01]  /*19e0*/  NOP ;  /* 0x0000000000007918 */ /* 0x000fe20000000000 */
.L_x_56:
[----:B--2---:R-:W-:Y:S05]  /*19f0*/  BSYNC.RECONVERGENT B4 ;  /* 0x0000000000047941 */ /* 0x004fea0003800200 */
.L_x_55:
[----:B------:R-:W-:Y:S05]  /*1a00*/  @!P0 BRA `(.L_x_57) ;  /* 0x0000000c00588947 */ /* 0x000fea0003800000 */
[----:B---34-:R-:W-:Y:S01]  /*1a10*/  BAR.SYNC.DEFER_BLOCKING 0x0 ;  /* 0x0000000000007b1d */ /* 0x018fe20000010000 */
[----:B------:R-:W-:Y:S01]  /*1a20*/  ELECT P1, URZ, PT ;  /* 0x0000000000ff782f */ /* 0x000fe20003820000 */
[----:B------:R-:W-:Y:S01]  /*1a30*/  @!P3 IMAD.MOV.U32 R2, RZ, RZ, 0xc000 ;  /* 0x0000c000ff02b424 */ /* 0x000fe200078e00ff */
[----:B------:R-:W-:Y:S02]  /*1a40*/  ULOP3.LUT UR4, UR13, 0x1, URZ, 0xc0, !UPT ;  /* 0x000000010d047892 */ /* 0x000fe4000f8ec0ff */
[C---:B------:R-:W-:Y:S02]  /*1a50*/  ISETP.LT.U32.AND P1, PT, R68.reuse, 0x40, P1 ;  /* 0x000000404400780c */ /* 0x040fe40000f21070 */
[----:B------:R-:W-:Y:S01]  /*1a60*/  ELECT P0, URZ, PT ;  /* 0x0000000000ff782f */ /* 0x000fe20003800000 */
[----:B------:R-:W-:Y:S02]  /*1a70*/  ULEA UR5, UR4, UR9, 0xd ;  /* 0x0000000904057291 */ /* 0x000fe4000f8e68ff */
[----:B------:R-:W-:Y:S01]  /*1a80*/  USHF.L.U32 UR26, UR4, 0x6, URZ ;  /* 0x00000006041a7899 */ /* 0x000fe200080006ff */
[----:B------:R-:W-:Y:S01]  /*1a90*/  ISETP.LT.U32.AND P0, PT, R68, 0x40, P0 ;  /* 0x000000404400780c */ /* 0x000fe20000701070 */
[----:B------:R-:W-:-:S02]  /*1aa0*/  ULEA UR16, UR4, UR5, 0xd ;  /* 0x0000000504107291 */ /* 0x000fc4000f8e68ff */
[----:B------:R-:W-:-:S04]  /*1ab0*/  ULEA UR18, UR18, UR26, 0x7 ;  /* 0x0000001a12127291 */ /* 0x000fc8000f8e38ff */
[----:B------:R-:W-:Y:S01]  /*1ac0*/  VOTEU.ANY UP0, P1 ;  /* 0x0000000000ff7886 */ /* 0x000fe20000800100 */
[----:B------:R-:W-:-:S04]  /*1ad0*/  VOTEU.ANY UP2, P1 ;  /* 0x0000000000ff7886 */ /* 0x000fc80000840100 */
[----:B------:R-:W-:Y:S01]  /*1ae0*/  @UP0 UIADD3 UR24, UPT, UPT, UR5, 0x18000, URZ ;  /* 0x0001800005180890 */ /* 0x000fe2000fffe0ff */
[----:B------:R2:W-:Y:S01]  /*1af0*/  @!P3 SYNCS.ARRIVE.TRANS64 RZ, [UR9+0x24000], R2 ;  /* 0x02400002ffffb9a7 */ /* 0x0005e20008000009 */
[----:B------:R-:W-:Y:S01]  /*1b00*/  @UP0 UIADD3 UR25, UPT, UPT, UR9, 0x24000, URZ ;  /* 0x0002400009190890 */ /* 0x000fe2000fffe0ff */
[----:B------:R-:W-:Y:S06]  /*1b10*/  BAR.SYNC.DEFER_BLOCKING 0x0 ;  /* 0x0000000000007b1d */ /* 0x000fec0000010000 */
[----:B------:R-:W-:Y:S01]  /*1b20*/  VOTEU.ANY UP1, P0 ;  /* 0x0000000000ff7886 */ /* 0x000fe20000020100 */
[----:B------:R-:W-:-:S04]  /*1b30*/  VOTEU.ANY UP0, P0 ;  /* 0x0000000000ff7886 */ /* 0x000fc80000000100 */
[----:B------:R-:W-:Y:S01]  /*1b40*/  @UP1 UIADD3 UR17, UPT, UPT, UR9, 0x24000, URZ ;  /* 0x0002400009111890 */ /* 0x000fe2000fffe0ff */
[----:B------:R-:W-:Y:S01]  /*1b50*/  @UP1 UMOV UR19, URZ ;  /* 0x000000ff00131c82 */ /* 0x000fe20008000000 */
[----:B------:R2:W-:Y:S01]  /*1b60*/  @UP2 UTMALDG.2D [UR24], [UR6] ;  /* 0x00000018060025b4 */ /* 0x0005e20008008000 */
[----:B------:R3:W-:Y:S06]  /*1b70*/  MEMBAR.ALL.CTA ;  /* 0x0000000000007992 */ /* 0x0007ec0000008000 */
[----:B---3--:R-:W3:Y:S02]  /*1b80*/  FENCE.VIEW.ASYNC.S ;  /* 0x00000000000073c6 */ /* 0x008ee40000000000 */
[----:B---3--:R-:W-:Y:S06]  /*1b90*/  BAR.SYNC.DEFER_BLOCKING 0x0 ;  /* 0x0000000000007b1d */ /* 0x008fec0000010000 */
[----:B------:R2:W-:Y:S01]  /*1ba0*/  @UP0 UTMALDG.2D [UR16], [UR34] ;  /* 0x00000010220005b4 */ /* 0x0005e20008008000 */
[----:B------:R-:W-:Y:S01]  /*1bb0*/  UISETP.NE.U32.AND UP0, UPT, UR13, URZ, UPT ;  /* 0x000000ff0d00728c */ /* 0x000fe2000bf05070 */
[----:B------:R-:W-:Y:S06]  /*1bc0*/  BAR.SYNC.DEFER_BLOCKING 0x0 ;  /* 0x0000000000007b1d */ /* 0x000fec0000010000 */
[----:B------:R-:W3:Y:S02]  /*1bd0*/  SYNCS.PHASECHK.TRANS64.TRYWAIT P0, [UR9+0x24000], RZ ;  /* 0x024000ffff0075a7 */ /* 0x000ee40008001109 */
[----:B--23--:R-:W-:Y:S05]  /*1be0*/  @!P0 BRA `(.L_x_58) ;  /* 0x00000014000c8947 */ /* 0x00cfea0003800000 */
.L_x_74:
[----:B------:R-:W-:Y:S05]  /*1bf0*/  BRA.U UP0, `(.L_x_59) ;  /* 0x0000000100cc7547 */ /* 0x000fea000b800000 */
[----:B------:R-:W-:Y:S02]  /*1c00*/  USHF.R.U32.HI UR18, URZ, 0x4, UR9 ;  /* 0x00000004ff127899 */ /* 0x000fe40008011609 */
[----:B------:R-:W-:Y:S02]  /*1c10*/  UIADD3 UR15, UPT, UPT, UR9, 0x18000, URZ ;  /* 0x00018000090f7890 */ /* 0x000fe4000fffe0ff */
[----:B------:R-:W-:Y:S02]  /*1c20*/  USGXT.U32 UR18, UR18, 0xe ;  /* 0x0000000e1212789a */ /* 0x000fe40008000000 */
[----:B------:R-:W-:Y:S02]  /*1c30*/  USHF.R.U32.HI UR15, URZ, 0x4, UR15 ;  /* 0x00000004ff0f7899 */ /* 0x000fe4000801160f */
[----:B------:R-:W-:Y:S02]  /*1c40*/  UIADD3 UR28, UP0, UPT, UR18, 0x4000080, URZ ;  /* 0x04000080121c7890 */ /* 0x000fe4000ff1e0ff */
[----:B------:R-:W-:Y:S01]  /*1c50*/  USGXT.U32 UR16, UR15, 0xe ;  /* 0x0000000e0f10789a */ /* 0x000fe20008000000 */
[----:B------:R-:W-:Y:S01]  /*1c60*/  UMOV UR5, URZ ;  /* 0x000000ff00057c82 */ /* 0x000fe20008000000 */
[----:B------:R-:W-:Y:S01]  /*1c70*/  UMOV UR4, URZ ;  /* 0x000000ff00047c82 */ /* 0x000fe20008000000 */
[----:B------:R-:W-:-:S02]  /*1c80*/  UIADD3.X UR29, UPT, UPT, UR5, 0x40004040, URZ, UP0, !UPT ;  /* 0x40004040051d7890 */ /* 0x000fc400087fe4ff */
[----:B------:R-:W-:Y:S02]  /*1c90*/  UIADD3 UR56, UP0, UPT, UR16, 0x2, URZ ;  /* 0x0000000210387890 */ /* 0x000fe4000ff1e0ff */
[----:B------:R-:W-:Y:S02]  /*1ca0*/  ULOP3.LUT UR18, UR18, 0x4000000, URZ, 0xfc, !UPT ;  /* 0x0400000012127892 */ /* 0x000fe4000f8efcff */
[----:B------:R-:W-:Y:S02]  /*1cb0*/  UIADD3.X UR57, UPT, UPT, UR4, 0x40004040, URZ, UP0, !UPT ;  /* 0x4000404004397890 */ /* 0x000fe400087fe4ff */
[----:B------:R-:W-:Y:S02]  /*1cc0*/  UIADD3.64 UR32, UPT, UPT, UR28, 0x80, URZ ;  /* 0x000000801c207897 */ /* 0x000fe4000fffe0ff */
[----:B------:R-:W-:Y:S02]  /*1cd0*/  UIADD3.64 UR4, UPT, UPT, UR56, 0x2, URZ ;  /* 0x0000000238047897 */ /* 0x000fe4000fffe0ff */
[----:B------:R-:W-:-:S02]  /*1ce0*/  UIADD3.64 UR38, UPT, UPT, UR28, 0x100, URZ ;  /* 0x000001001c267897 */ /* 0x000fc4000fffe0ff */
[----:B------:R-:W-:Y:S02]  /*1cf0*/  UIADD3.64 UR36, UPT, UPT, UR56, 0x4, URZ ;  /* 0x0000000438247897 */ /* 0x000fe4000fffe0ff */
[----:B------:R-:W-:Y:S02]  /*1d00*/  UIADD3.64 UR42, UPT, UPT, UR28, 0x180, URZ ;  /* 0x000001801c2a7897 */ /* 0x000fe4000fffe0ff */
[----:B------:R-:W-:Y:S02]  /*1d10*/  UIADD3.64 UR40, UPT, UPT, UR56, 0x1fe, URZ ;  /* 0x000001fe38287897 */ /* 0x000fe4000fffe0ff */
[----:B------:R-:W-:Y:S02]  /*1d20*/  UIADD3.64 UR46, UPT, UPT, UR28, 0x200, URZ ;  /* 0x000002001c2e7897 */ /* 0x000fe4000fffe0ff */
[----:B------:R-:W-:Y:S02]  /*1d30*/  UIADD3.64 UR44, UPT, UPT, UR56, 0x200, URZ ;  /* 0x00000200382c7897 */ /* 0x000fe4000fffe0ff */
[----:B------:R-:W-:-:S02]  /*1d40*/  UIADD3.64 UR50, UPT, UPT, UR28, 0x280, URZ ;  /* 0x000002801c327897 */ /* 0x000fc4000fffe0ff */
[----:B------:R-:W-:Y:S01]  /*1d50*/  UIADD3.64 UR48, UPT, UPT, UR56, 0x202, URZ ;  /* 0x0000020238307897 */ /* 0x000fe2000fffe0ff */
[----:B------:R-:W-:Y:S01]  /*1d60*/  UMOV UR20, 0x0 ;  /* 0x0000000000147882 */ /* 0x000fe20000000000 */
[----:B------:R-:W-:Y:S01]  /*1d70*/  UMOV UR21, 0x4210010 ;  /* 0x0421001000157882 */ /* 0x000fe20000000000 */
[----:B------:R-:W-:Y:S01]  /*1d80*/  UIADD3.64 UR54, UPT, UPT, UR28, 0x300, URZ ;  /* 0x000003001c367897 */ /* 0x000fe2000fffe0ff */
[----:B------:R-:W-:Y:S01]  /*1d90*/  UMOV UR17, 0x40004040 ;  /* 0x4000404000117882 */ /* 0x000fe20000000000 */
[----:B------:R-:W-:Y:S01]  /*1da0*/  UIADD3.64 UR52, UPT, UPT, UR56, 0x204, URZ ;  /* 0x0000020438347897 */ /* 0x000fe2000fffe0ff */
[----:B------:R-:W-:Y:S01]  /*1db0*/  UMOV UR19, 0x40004040 ;  /* 0x4000404000137882 */ /* 0x000fe20000000000 */
[----:B------:R-:W-:Y:S01]  /*1dc0*/  UMOV UR22, 0x0 ;  /* 0x0000000000167882 */ /* 0x000fe20000000000 */
[----:B------:R-:W-:Y:S01]  /*1dd0*/  UMOV UR23, 0x4210010 ;  /* 0x0421001000177882 */ /* 0x000fe20000000000 */
[----:B------:R-:W-:Y:S01]  /*1de0*/  UMOV UR24, 0x0 ;  /* 0x0000000000187882 */ /* 0x000fe20000000000 */
[----:B------:R-:W-:Y:S01]  /*1df0*/  UMOV UR25, 0x4210010 ;  /* 0x0421001000197882 */ /* 0x000fe20000000000 */
[----:B------:R2:W-:Y:S01]  /*1e00*/  UTCHMMA gdesc[UR16], gdesc[UR18], tmem[UR8], tmem[UR20], idesc[UR21], !UPT ;  /* 0x00ff1412100075ea */ /* 0x0005e2000f800008 */
[----:B------:R-:W-:Y:S01]  /*1e10*/  UMOV UR30, 0x0 ;  /* 0x00000000001e7882 */ /* 0x000fe20000000000 */
[----:B------:R-:W-:Y:S01]  /*1e20*/  UMOV UR31, 0x4210010 ;  /* 0x04210010001f7882 */ /* 0x000fe20000000000 */
[----:B------:R2:W-:Y:S01]  /*1e30*/  UTCHMMA gdesc[UR56], gdesc[UR28], tmem[UR8], tmem[UR22], idesc[UR23], UPT ;  /* 0x00ff161c380075ea */ /* 0x0005e2000b800008 */
        /* <DEDUP_REMOVED lines=12> */
[----:B------:R2:W-:Y:S01]  /*1f00*/  UTCHMMA gdesc[UR48], gdesc[UR50], tmem[UR8], tmem[UR62], idesc[UR63], UPT ;  /* 0x00ff3e32300075ea */ /* 0x0005e2000b800008 */
[----:B------:R2:W-:Y:S01]  /*1f10*/  UTCHMMA gdesc[UR52], gdesc[UR54], tmem[UR8], tmem[UR64], idesc[UR65], UPT ;  /* 0x00ff4036340075ea */ /* 0x0005e2000b800008 */
[----:B------:R-:W-:Y:S01]  /*1f20*/  NOP ;  /* 0x0000000000007918 */ /* 0x000fe20000000000 */
.L_x_59:
[----:B------:R-:W-:Y:S01]  /*1f30*/  ELECT P0, URZ, PT ;  /* 0x0000000000ff782f */ /* 0x000fe20003800000 */
[----:B--2---:R-:W-:Y:S01]  /*1f40*/  UMOV UR4, UR14 ;  /* 0x0000000e00047c82 */ /* 0x004fe20008000000 */
[----:B------:R-:W-:Y:S02]  /*1f50*/  UMOV UR5, URZ ;  /* 0x000000ff00057c82 */ /* 0x000fe40008000000 */
[----:B------:R-:W-:-:S13]  /*1f60*/  ISETP.LT.U32.AND P0, PT, R68, 0x20, P0 ;  /* 0x000000204400780c */ /* 0x000fda0000701070 */
[----:B------:R-:W-:Y:S01]  /*1f70*/  VOTEU.ANY UP0, P0 ;  /* 0x0000000000ff7886 */ /* 0x000fe20000000100 */
[----:B------:R-:W-:Y:S01]  /*1f80*/  VOTEU.ANY UP1, P0 ;  /* 0x0000000000ff7886 */ /* 0x000fe20000020100 */
[----:B------:R-:W-:-:S03]  /*1f90*/  ISETP.GE.U32.AND P0, PT, R12, 0x81, PT ;  /* 0x000000810c00780c */ /* 0x000fc60003f06070 */
[----:B------:R-:W-:Y:S02]  /*1fa0*/  @UP0 UMOV UR4, UR4 ;  /* 0x0000000400040c82 */ /* 0x000fe40008000000 */
[----:B------:R2:W-:Y:S01]  /*1fb0*/  @UP1 UTCBAR [UR4], URZ ;  /* 0x000000ff040013e9 */ /* 0x0005e200080000ff */
[----:B------:R-:W-:Y:S06]  /*1fc0*/  BAR.SYNC.DEFER_BLOCKING 0x0 ;  /* 0x0000000000007b1d */ /* 0x000fec0000010000 */
[----:B------:R-:W3:Y:S02]  /*1fd0*/  SYNCS.PHASECHK.TRANS64.TRYWAIT P1, [UR9+0x24020], RZ ;  /* 0x024020ffff0075a7 */ /* 0x000ee40008021109 */
[----:B--23--:R-:W-:Y:S05]  /*1fe0*/  @!P1 BRA `(.L_x_60) ;  /* 0x0000001000189947 */ /* 0x00cfea0003800000 */
.L_x_75:
[----:B------:R-:W-:Y:S01]  /*1ff0*/  IMAD.MOV.U32 R2, RZ, RZ, RZ ;  /* 0x000000ffff027224 */ /* 0x000fe200078e00ff */
[----:B------:R-:W-:Y:S06]  /*2000*/  @!P0 BRA `(.L_x_57) ;  /* 0x0000000400d88947 */ /* 0x000fec0003800000 */
[----:B------:R-:W2:Y:S01]  /*2010*/  LDCU UR21, c[0x0][0x3a0] ;  /* 0x00007400ff1577ac */ /* 0x000ea20008000800 */
[----:B------:R-:W-:Y:S01]  /*2020*/  UMOV UR20, 0x1 ;  /* 0x0000000100147882 */ /* 0x000fe20000000000 */
[----:B------:R-:W-:-:S05]  /*2030*/  UMOV UR31, 0x80 ;  /* 0x00000080001f7882 */ /* 0x000fca0000000000 */
.L_x_64:
[----:B------:R-:W-:Y:S01]  /*2040*/  BAR.SYNC.DEFER_BLOCKING 0x0 ;  /* 0x0000000000007b1d */ /* 0x000fe20000010000 */
[----:B------:R-:W-:Y:S01]  /*2050*/  ULEA UR44, UR20, UR9, 0x3 ;  /* 0x00000009142c7291 */ /* 0x000fe2000f8e18ff */
[----:B-----5:R-:W-:Y:S01]  /*2060*/  @!P3 IMAD.MOV.U32 R3, RZ, RZ, 0xc000 ;  /* 0x0000c000ff03b424 */ /* 0x020fe200078e00ff */
[----:B------:R-:W-:Y:S01]  /*2070*/  ELECT P1, URZ, PT ;  /* 0x0000000000ff782f */ /* 0x000fe20003820000 */
[----:B------:R-:W-:-:S03]  /*2080*/  ULEA UR4, UR20, UR9, 0xe ;  /* 0x0000000914047291 */ /* 0x000fc6000f8e70ff */
[----:B------:R-:W-:Y:S01]  /*2090*/  ISETP.LT.U32.AND P1, PT, R68, 0x40, P1 ;  /* 0x000000404400780c */ /* 0x000fe20000f21070 */
[----:B------:R-:W-:Y:S02]  /*20a0*/  ULOP3.LUT UR30, UR13, 0x1, URZ, 0xc0, !UPT ;  /* 0x000000010d1e7892 */ /* 0x000fe4000f8ec0ff */
[----:B------:R-:W-:Y:S02]  /*20b0*/  UIADD3 UR4, UPT, UPT, UR4, 0x18000, URZ ;  /* 0x0001800004047890 */ /* 0x000fe4000fffe0ff */
[----:B------:R-:W-:Y:S02]  /*20c0*/  ULEA UR26, UR30, UR31, 0x6 ;  /* 0x0000001f1e1a7291 */ /* 0x000fe4000f8e30ff */
[----:B------:R-:W-:Y:S01]  /*20d0*/  ULEA UR24, UR30, UR4, 0xd ;  /* 0x000000041e187291 */ /* 0x000fe2000f8e68ff */
[----:B------:R-:W-:Y:S01]  /*20e0*/  ELECT P0, URZ, PT ;  /* 0x0000000000ff782f */ /* 0x000fe20003800000 */
[----:B------:R-:W-:-:S04]  /*20f0*/  ULEA UR5, UR20, UR9, 0xf ;  /* 0x0000000914057291 */ /* 0x000fc8000f8e78ff */
[----:B------:R-:W-:Y:S01]  /*2100*/  VOTEU.ANY UP0, P1 ;  /* 0x0000000000ff7886 */ /* 0x000fe20000800100 */
[----:B------:R-:W-:Y:S01]  /*2110*/  ISETP.LT.U32.AND P0, PT, R68, 0x40, P0 ;  /* 0x000000404400780c */ /* 0x000fe20000701070 */
[----:B------:R-:W-:Y:S01]  /*2120*/  ULEA UR28, UR30, UR5, 0xe ;  /* 0x000000051e1c7291 */ /* 0x000fe2000f8e70ff */
[----:B------:R3:W-:Y:S02]  /*2130*/  @!P3 SYNCS.ARRIVE.TRANS64 RZ, [UR44+0x24000], R3 ;  /* 0x02400003ffffb9a7 */ /* 0x0007e4000800002c */
[----:B------:R-:W-:Y:S01]  /*2140*/  @UP0 UIADD3 UR25, UPT, UPT, UR44, 0x24000, URZ ;  /* 0x000240002c190890 */ /* 0x000fe2000fffe0ff */
[----:B------:R-:W-:Y:S01]  /*2150*/  VOTEU.ANY UP0, P1 ;  /* 0x0000000000ff7886 */ /* 0x000fe20000800100 */
[----:B------:R-:W-:Y:S01]  /*2160*/  BAR.SYNC.DEFER_BLOCKING 0x0 ;  /* 0x0000000000007b1d */ /* 0x000fe20000010000 */
[----:B------:R-:W-:Y:S01]  /*2170*/  ULEA UR30, UR30, UR12, 0x6 ;  /* 0x0000000c1e1e7291 */ /* 0x000fe2000f8e30ff */
[----:B---3--:R-:W-:-:S05]  /*2180*/  IMAD.U32 R3, R2, -0x80000000, RZ ;  /* 0x8000000002037824 */ /* 0x008fca00078e00ff */
[----:B------:R-:W-:-:S05]  /*2190*/  VOTEU.ANY UP1, P0 ;  /* 0x0000000000ff7886 */ /* 0x000fca0000020100 */
[----:B------:R-:W-:Y:S01]  /*21a0*/  @UP1 UIADD3 UR29, UPT, UPT, UR44, 0x24000, URZ ;  /* 0x000240002c1d1890 */ /* 0x000fe2000fffe0ff */
[----:B------:R-:W-:Y:S01]  /*21b0*/  VOTEU.ANY UP1, P0 ;  /* 0x0000000000ff7886 */ /* 0x000fe20000020100 */
[----:B------:R3:W-:Y:S01]  /*21c0*/  @UP0 UTMALDG.2D [UR24], [UR6] ;  /* 0x00000018060005b4 */ /* 0x0007e20008008000 */
[----:B------:R-:W-:Y:S01]  /*21d0*/  UISETP.NE.U32.AND UP0, UPT, UR13, URZ, UPT ;  /* 0x000000ff0d00728c */ /* 0x000fe2000bf05070 */
[----:B------:R4:W-:Y:S06]  /*21e0*/  MEMBAR.ALL.CTA ;  /* 0x0000000000007992 */ /* 0x0009ec0000008000 */
[----:B----4-:R-:W4:Y:S02]  /*21f0*/  FENCE.VIEW.ASYNC.S ;  /* 0x00000000000073c6 */ /* 0x010f240000000000 */
[----:B----4-:R-:W-:Y:S06]  /*2200*/  BAR.SYNC.DEFER_BLOCKING 0x0 ;  /* 0x0000000000007b1d */ /* 0x010fec0000010000 */
[----:B------:R3:W-:Y:S02]  /*2210*/  @UP1 UTMALDG.2D [UR28], [UR34] ;  /* 0x0000001c220015b4 */ /* 0x0007e40008008000 */
[----:B------:R-:W-:Y:S06]  /*2220*/  BAR.SYNC.DEFER_BLOCKING 0x0 ;  /* 0x0000000000007b1d */ /* 0x000fec0000010000 */
[----:B------:R-:W4:Y:S02]  /*2230*/  SYNCS.PHASECHK.TRANS64.TRYWAIT P0, [UR44+0x24000], R3 ;  /* 0x02400003ff0075a7 */ /* 0x000f24000800112c */
[----:B---34-:R-:W-:Y:S05]  /*2240*/  @!P0 BRA `(.L_x_61) ;  /* 0x0000000c008c8947 */ /* 0x018fea0003800000 */
.L_x_76:
[----:B------:R-:W-:Y:S05]  /*2250*/  BRA.U UP0, `(.L_x_62) ;  /* 0x0000000100f87547 */ /* 0x000fea000b800000 */
[----:B------:R-:W-:Y:S02]  /*2260*/  USHF.R.U32.HI UR18, URZ, 0x4, UR4 ;  /* 0x00000004ff127899 */ /* 0x000fe40008011604 */
[----:B------:R-:W-:Y:S02]  /*2270*/  USHF.R.U32.HI UR19, URZ, 0x4, UR5 ;  /* 0x00000004ff137899 */ /* 0x000fe40008011605 */
[----:B------:R-:W-:Y:S02]  /*2280*/  USGXT.U32 UR18, UR18, 0xe ;  /* 0x0000000e1212789a */ /* 0x000fe40008000000 */
[----:B------:R-:W-:Y:S02]  /*2290*/  USGXT.U32 UR19, UR19, 0xe ;  /* 0x0000000e1313789a */ /* 0x000fe40008000000 */
[----:B------:R-:W-:Y:S02]  /*22a0*/  UIADD3 UR24, UP0, UPT, UR18, 0x2, URZ ;  /* 0x0000000212187890 */ /* 0x000fe4000ff1e0ff */
[----:B------:R-:W-:Y:S01]  /*22b0*/  UIADD3 UR22, UP1, UPT, UR19, 0x4000080, URZ ;  /* 0x0400008013167890 */ /* 0x000fe2000ff3e0ff */
[----:B------:R-:W-:Y:S01]  /*22c0*/  UMOV UR4, URZ ;  /* 0x000000ff00047c82 */ /* 0x000fe20008000000 */
[----:B------:R-:W-:Y:S01]  /*22d0*/  UMOV UR5, URZ ;  /* 0x000000ff00057c82 */ /* 0x000fe20008000000 */
[----:B------:R-:W-:-:S02]  /*22e0*/  UIADD3.X UR25, UPT, UPT, UR4, 0x40004040, URZ, UP0, !UPT ;  /* 0x4000404004197890 */ /* 0x000fc400087fe4ff */
[----:B------:R-:W-:Y:S02]  /*22f0*/  UIADD3 UR50, UP3, UPT, UR24, 0x2, URZ ;  /* 0x0000000218327890 */ /* 0x000fe4000ff7e0ff */
[----:B------:R-:W-:Y:S02]  /*2300*/  UIADD3.X UR23, UPT, UPT, UR5, 0x40004040, URZ, UP1, !UPT ;  /* 0x4000404005177890 */ /* 0x000fe40008ffe4ff */
[----:B------:R-:W-:Y:S02]  /*2310*/  UIADD3 UR52, UP2, UPT, UR22, 0x80, URZ ;  /* 0x0000008016347890 */ /* 0x000fe4000ff5e0ff */
[----:B------:R-:W-:Y:S02]  /*2320*/  UIADD3 UR54, UP6, UPT, UR24, 0x4, URZ ;  /* 0x0000000418367890 */ /* 0x000fe4000ffde0ff */
[----:B------:R-:W-:Y:S02]  /*2330*/  UIADD3 UR56, UP5, UPT, UR22, 0x100, URZ ;  /* 0x0000010016387890 */ /* 0x000fe4000ffbe0ff */
[----:B------:R-:W-:-:S02]  /*2340*/  UIADD3 UR58, UP1, UPT, UR24, 0x1fe, URZ ;  /* 0x000001fe183a7890 */ /* 0x000fc4000ff3e0ff */
[----:B------:R-:W-:Y:S02]  /*2350*/  ULOP3.LUT UR4, UR19, 0x4000000, URZ, 0xfc, !UPT ;  /* 0x0400000013047892 */ /* 0x000fe4000f8efcff */
[----:B------:R-:W-:Y:S02]  /*2360*/  UIADD3 UR60, UP0, UPT, UR22, 0x180, URZ ;  /* 0x00000180163c7890 */ /* 0x000fe4000ff1e0ff */
[----:B------:R-:W-:Y:S02]  /*2370*/  UIADD3.X UR51, UPT, UPT, UR25, URZ, URZ, UP3, !UPT ;  /* 0x000000ff19337290 */ /* 0x000fe40009ffe4ff */
[----:B------:R-:W-:Y:S02]  /*2380*/  UIADD3 UR62, UP4, UPT, UR24, 0x200, URZ ;  /* 0x00000200183e7890 */ /* 0x000fe4000ff9e0ff */
[----:B------:R-:W-:Y:S02]  /*2390*/  UIADD3 UR64, UP3, UPT, UR22, 0x200, URZ ;  /* 0x0000020016407890 */ /* 0x000fe4000ff7e0ff */
[----:B------:R-:W-:-:S02]  /*23a0*/  UIADD3.X UR53, UPT, UPT, UR23, URZ, URZ, UP2, !UPT ;  /* 0x000000ff17357290 */ /* 0x000fc400097fe4ff */
[----:B------:R-:W-:Y:S02]  /*23b0*/  UIADD3.X UR55, UPT, UPT, UR25, URZ, URZ, UP6, !UPT ;  /* 0x000000ff19377290 */ /* 0x000fe4000b7fe4ff */
[----:B------:R-:W-:Y:S02]  /*23c0*/  UIADD3 UR66, UP2, UPT, UR24, 0x202, URZ ;  /* 0x0000020218427890 */ /* 0x000fe4000ff5e0ff */
[----:B------:R-:W-:Y:S02]  /*23d0*/  UIADD3 UR68, UP6, UPT, UR22, 0x280, URZ ;  /* 0x0000028016447890 */ /* 0x000fe4000ffde0ff */
[----:B------:R-:W-:Y:S02]  /*23e0*/  UIADD3.X UR57, UPT, UPT, UR23, URZ, URZ, UP5, !UPT ;  /* 0x000000ff17397290 */ /* 0x000fe4000affe4ff */
[----:B------:R-:W-:Y:S02]  /*23f0*/  UIADD3.X UR59, UPT, UPT, UR25, URZ, URZ, UP1, !UPT ;  /* 0x000000ff193b7290 */ /* 0x000fe40008ffe4ff */
[----:B------:R-:W-:-:S02]  /*2400*/  UIADD3 UR28, UP5, UPT, UR24, 0x204, URZ ;  /* 0x00000204181c7890 */ /* 0x000fc4000ffbe0ff */
[----:B------:R-:W-:Y:S02]  /*2410*/  UIADD3 UR32, UP1, UPT, UR22, 0x300, URZ ;  /* 0x0000030016207890 */ /* 0x000fe4000ff3e0ff */
[----:B------:R-:W-:Y:S02]  /*2420*/  UIADD3.X UR61, UPT, UPT, UR23, URZ, URZ, UP0, !UPT ;  /* 0x000000ff173d7290 */ /* 0x000fe400087fe4ff */
[----:B------:R-:W-:Y:S02]  /*2430*/  UIADD3.X UR63, UPT, UPT, UR25, URZ, URZ, UP4, !UPT ;  /* 0x000000ff193f7290 */ /* 0x000fe4000a7fe4ff */
[----:B------:R-:W-:Y:S02]  /*2440*/  UIADD3.X UR65, UPT, UPT, UR23, URZ, URZ, UP3, !UPT ;  /* 0x000000ff17417290 */ /* 0x000fe40009ffe4ff */
[----:B------:R-:W-:Y:S02]  /*2450*/  UIADD3.X UR67, UPT, UPT, UR25, URZ, URZ, UP2, !UPT ;  /* 0x000000ff19437290 */ /* 0x000fe400097fe4ff */
[----:B------:R-:W-:Y:S01]  /*2460*/  UIADD3.X UR69, UPT, UPT, UR23, URZ, URZ, UP6, !UPT ;  /* 0x000000ff17457290 */ /* 0x000fe2000b7fe4ff */
[----:B------:R-:W-:Y:S01]  /*2470*/  UMOV UR16, 0x0 ;  /* 0x0000000000107882 */ /* 0x000fe20000000000 */
[----:B------:R-:W-:Y:S01]  /*2480*/  UMOV UR17, 0x4210010 ;  /* 0x0421001000117882 */ /* 0x000fe20000000000 */
[----:B------:R-:W-:Y:S01]  /*2490*/  UMOV UR19, 0x40004040 ;  /* 0x4000404000137882 */ /* 0x000fe20000000000 */
[----:B------:R-:W-:Y:S01]  /*24a0*/  UMOV UR5, 0x40004040 ;  /* 0x4000404000057882 */ /* 0x000fe20000000000 */
[----:B------:R-:W-:Y:S01]  /*24b0*/  UIADD3.X UR29, UPT, UPT, UR25, URZ, URZ, UP5, !UPT ;  /* 0x000000ff191d7290 */ /* 0x000fe2000affe4ff */
[----:B------:R3:W-:Y:S01]  /*24c0*/  UTCHMMA gdesc[UR18], gdesc[UR4], tmem[UR8], tmem[UR16], idesc[UR17], UPT ;  /* 0x00ff1004120075ea */ /* 0x0007e2000b800008 */
[----:B------:R-:W-:Y:S01]  /*24d0*/  UIADD3.X UR33, UPT, UPT, UR23, URZ, URZ, UP1, !UPT ;  /* 0x000000ff17217290 */ /* 0x000fe20008ffe4ff */
[----:B------:R-:W-:Y:S01]  /*24e0*/  UMOV UR14, 0x0 ;  /* 0x00000000000e7882 */ /* 0x000fe20000000000 */
[----:B------:R-:W-:Y:S01]  /*24f0*/  UMOV UR15, 0x4210010 ;  /* 0x04210010000f7882 */ /* 0x000fe20000000000 */
[----:B------:R-:W-:Y:S01]  /*2500*/  UMOV UR42, 0x0 ;  /* 0x00000000002a7882 */ /* 0x000fe20000000000 */
[----:B------:R-:W-:Y:S01]  /*2510*/  UMOV UR43, 0x4210010 ;  /* 0x04210010002b7882 */ /* 0x000fe20000000000 */
        /* <DEDUP_REMOVED lines=18> */
.L_x_62:
[----:B------:R-:W-:Y:S01]  /*2640*/  ELECT P0, URZ, PT ;  /* 0x0000000000ff782f */ /* 0x000fe20003800000 */
[----:B---3--:R-:W-:-:S03]  /*2650*/  UIADD3 UR4, UPT, UPT, UR44, 0x24020, URZ ;  /* 0x000240202c047890 */ /* 0x008fc6000fffe0ff */
[----:B------:R-:W-:Y:S01]  /*2660*/  ISETP.LT.U32.AND P0, PT, R68, 0x20, P0 ;  /* 0x000000204400780c */ /* 0x000fe20000701070 */
[----:B------:R-:W-:-:S12]  /*2670*/  UMOV UR5, URZ ;  /* 0x000000ff00057c82 */ /* 0x000fd80008000000 */
[----:B------:R-:W-:Y:S01]  /*2680*/  VOTEU.ANY UP0, P0 ;  /* 0x0000000000ff7886 */ /* 0x000fe20000000100 */
[----:B------:R-:W-:-:S04]  /*2690*/  VOTEU.ANY UP1, P0 ;  /* 0x0000000000ff7886 */ /* 0x000fc80000020100 */
[----:B------:R-:W-:Y:S02]  /*26a0*/  @UP0 UMOV UR4, UR4 ;  /* 0x0000000400040c82 */ /* 0x000fe40008000000 */
[----:B------:R3:W-:Y:S01]  /*26b0*/  @UP1 UTCBAR [UR4], URZ ;  /* 0x000000ff040013e9 */ /* 0x0007e200080000ff */
[----:B------:R-:W-:Y:S06]  /*26c0*/  BAR.SYNC.DEFER_BLOCKING 0x0 ;  /* 0x0000000000007b1d */ /* 0x000fec0000010000 */
[----:B------:R-:W4:Y:S02]  /*26d0*/  SYNCS.PHASECHK.TRANS64.TRYWAIT P0, [UR44+0x24020], R3 ;  /* 0x02402003ff0075a7 */ /* 0x000f24000800112c */
[----:B---34-:R-:W-:Y:S05]  /*26e0*/  @!P0 BRA `(.L_x_63) ;  /* 0x0000000800708947 */ /* 0x018fea0003800000 */
.L_x_77:
[----:B------:R-:W-:Y:S02]  /*26f0*/  UIADD3 UR20, UPT, UPT, UR20, 0x1, URZ ;  /* 0x0000000114147890 */ /* 0x000fe4000fffe0ff */
[----:B------:R-:W-:Y:S02]  /*2700*/  UIADD3 UR31, UPT, UPT, UR31, 0x80, URZ ;  /* 0x000000801f1f7890 */ /* 0x000fe4000fffe0ff */
[----:B------:R-:W-:-:S04]  /*2710*/  UISETP.NE.U32.AND UP0, UPT, UR20, 0x3, UPT ;  /* 0x000000031400788c */ /* 0x000fc8000bf05070 */
[----:B------:R-:W-:Y:S02]  /*2720*/  USEL UR20, UR20, URZ, UP0 ;  /* 0x000000ff14147287 */ /* 0x000fe40008000000 */
[----:B------:R-:W-:Y:S02]  /*2730*/  USEL UR4, URZ, 0x1, UP0 ;  /* 0x00000001ff047887 */ /* 0x000fe40008000000 */
[----:B--2---:R-:W-:-:S04]  /*2740*/  UISETP.GE.AND UP0, UPT, UR31, UR21, UPT ;  /* 0x000000151f00728c */ /* 0x004fc8000bf06270 */
[----:B------:R-:W-:-:S05]  /*2750*/  LOP3.LUT R2, R2, UR4, RZ, 0x3c, !PT ;  /* 0x0000000402027c12 */ /* 0x000fca000f8e3cff */
[----:B------:R-:W-:Y:S05]  /*2760*/  BRA.U !UP0, `(.L_x_64) ;  /* 0xfffffff908347547 */ /* 0x000fea000b83ffff */
.L_x_57:
[----:B---34-:R-:W-:Y:S06]  /*2770*/  BAR.SYNC.DEFER_BLOCKING 0x0 ;  /* 0x0000000000007b1d */ /* 0x018fec0000010000 */
[----:B------:R-:W-:Y:S04]  /*2780*/  BSSY.RECONVERGENT B4, `(.L_x_65) ;  /* 0x0000004000047945 */ /* 0x000fe80003800200 */
[----:B------:R-:W-:Y:S05]  /*2790*/  @P3 BRA `(.L_x_66) ;  /* 0x0000000000083947 */ /* 0x000fea0003800000 */
[----:B------:R-:W2:Y:S02]  /*27a0*/  SYNCS.CCTL.IV [UR9+0x24000] ;  /* 0x02400000ff0079b1 */ /* 0x000ea40008000009 */
[----:B--2---:R-:W2:Y:S02]  /*27b0*/  SYNCS.CCTL.IV [UR9+0x24020] ;  /* 0x02402000ff0079b1 */ /* 0x004ea40008000009 */
.L_x_66:
[----:B------:R-:W-:Y:S05]  /*27c0*/  BSYNC.RECONVERGENT B4 ;  /* 0x0000000000047941 */ /* 0x000fea0003800200 */
.L_x_65:
[----:B--2---:R-:W-:Y:S06]  /*27d0*/  BAR.SYNC.DEFER_BLOCKING 0x0 ;  /* 0x0000000000007b1d */ /* 0x004fec0000010000 */
[----:B------:R-:W-:Y:S04]  /*27e0*/  BSSY.RECONVERGENT B4, `(.L_x_67) ;  /* 0x0000004000047945 */ /* 0x000fe80003800200 */
[----:B------:R-:W-:Y:S05]  /*27f0*/  @P3 BRA `(.L_x_68) ;  /* 0x0000000000083947 */ /* 0x000fea0003800000 */
[----:B------:R-:W2:Y:S02]  /*2800*/  SYNCS.CCTL.IV [UR9+0x24008] ;  /* 0x02400800ff0079b1 */ /* 0x000ea40008000009 */
[----:B--2---:R-:W2:Y:S02]  /*2810*/  SYNCS.CCTL.IV [UR9+0x24028] ;  /* 0x02402800ff0079b1 */ /* 0x004ea40008000009 */
.L_x_68:
[----:B------:R-:W-:Y:S05]  /*2820*/  BSYNC.RECONVERGENT B4 ;  /* 0x0000000000047941 */ /* 0x000fea0003800200 */
.L_x_67:
[----:B--2---:R-:W-:Y:S06]  /*2830*/  BAR.SYNC.DEFER_BLOCKING 0x0 ;  /* 0x0000000000007b1d */ /* 0x004fec0000010000 */
[----:B------:R-:W-:Y:S04]  /*2840*/  BSSY.RECONVERGENT B4, `(.L_x_69) ;  /* 0x0000004000047945 */ /* 0x000fe80003800200 */
[----:B------:R-:W-:Y:S05]  /*2850*/  @P3 BRA `(.L_x_70) ;  /* 0x0000000000083947 */ /* 0x000fea0003800000 */
[----:B------:R-:W2:Y:S02]  /*2860*/  SYNCS.CCTL.IV [UR9+0x24010] ;  /* 0x02401000ff0079b1 */ /* 0x000ea40008000009 */
[----:B--2---:R-:W2:Y:S02]  /*2870*/  SYNCS.CCTL.IV [UR9+0x24030] ;  /* 0x02403000ff0079b1 */ /* 0x004ea40008000009 */
.L_x_70:
[----:B------:R-:W-:Y:S05]  /*2880*/  BSYNC.RECONVERGENT B4 ;  /* 0x0000000000047941 */ /* 0x000fea0003800200 */
.L_x_69:
[----:B------:R-:W-:Y:S01]  /*2890*/  USHF.L.U32 UR4, UR13, 0x15, URZ ;  /* 0x000000150d047899 */ /* 0x000fe200080006ff */
[C---:B------:R-:W-:Y:S01]  /*28a0*/  IMAD.SHL.U32 R4, R0.reuse, 0x80, RZ ;  /* 0x0000008000047824 */ /* 0x040fe200078e00ff */
[----:B------:R-:W-:Y:S01]  /*28b0*/  ELECT P0, URZ, PT ;  /* 0x0000000000ff782f */ /* 0x000fe20003800000 */
[C---:B------:R-:W-:Y:S01]  /*28c0*/  IMAD.SHL.U32 R2, R0.reuse, 0x40, RZ ;  /* 0x0000004000027824 */ /* 0x040fe200078e00ff */
[----:B------:R-:W-:Y:S01]  /*28d0*/  ULOP3.LUT UR4, UR4, 0x600000, URZ, 0xc0, !UPT ;  /* 0x0060000004047892 */ /* 0x000fe2000f8ec0ff */
[----:B-----5:R-:W-:Y:S01]  /*28e0*/  IMAD.SHL.U32 R3, R0, 0x10, RZ ;  /* 0x0000001000037824 */ /* 0x020fe200078e00ff */
[----:B------:R-:W-:Y:S01]  /*28f0*/  LOP3.LUT R5, R4, 0x780, RZ, 0xc0, !PT ;  /* 0x0000078004057812 */ /* 0x000fe200078ec0ff */
[----:B------:R-:W-:Y:S01]  /*2900*/  IMAD.SHL.U32 R0, R0, 0x200, RZ ;  /* 0x0000020000007824 */ /* 0x000fe200078e00ff */
[----:B------:R-:W-:Y:S01]  /*2910*/  LOP3.LUT R2, R2, 0x1800, RZ, 0xc0, !PT ;  /* 0x0000180002027812 */ /* 0x000fe200078ec0ff */
[----:B------:R-:W-:Y:S01]  /*2920*/  UIADD3 UR4, UPT, UPT, UR8, UR4, URZ ;  /* 0x0000000408047290 */ /* 0x000fe2000fffe0ff */
[----:B------:R-:W-:Y:S01]  /*2930*/  ISETP.LT.U32.AND P0, PT, R68, 0x40, P0 ;  /* 0x000000404400780c */ /* 0x000fe20000701070 */
[----:B------:R-:W-:Y:S01]  /*2940*/  ULOP3.LUT UR13, UR13, 0x1, URZ, 0xc0, !UPT ;  /* 0x000000010d0d7892 */ /* 0x000fe2000f8ec0ff */
[----:B------:R-:W-:Y:S01]  /*2950*/  LOP3.LUT R5, R5, 0x2000, R0, 0xf8, !PT ;  /* 0x0000200005057812 */ /* 0x000fe200078ef800 */
[----:B------:R-:W-:Y:S01]  /*2960*/  UMOV UR6, UR27 ;  /* 0x0000001b00067c82 */ /* 0x000fe20008000000 */
[----:B------:R-:W-:Y:S01]  /*2970*/  LOP3.LUT R2, R2, 0x70, R3, 0xf8, !PT ;  /* 0x0000007002027812 */ /* 0x000fe200078ef803 */
[----:B------:R-:W-:-:S03]  /*2980*/  ULEA UR5, UR13, UR12, 0x6 ;  /* 0x0000000c0d057291 */ /* 0x000fc6000f8e30ff */
[----:B------:R-:W-:Y:S02]  /*2990*/  LOP3.LUT R0, R5, R2, RZ, 0xfc, !PT ;  /* 0x0000000205007212 */ /* 0x000fe400078efcff */
[----:B------:R-:W-:Y:S01]  /*29a0*/  LDTM.16dp32bit_t0_t15.x64 R4, tmem[UR4] ;  /* 0x00000004000479ee */ /* 0x000fe20008b00000 */
[----:B------:R-:W3:Y:S01]  /*29b0*/  LDTM.16dp32bit_t16_t31.x64 R4, tmem[UR4+0x40] ;  /* 0x00004004000479ee */ /* 0x000ee20008b20000 */
[----:B------:R-:W-:Y:S01]  /*29c0*/  NOP ;  /* 0x0000000000007918 */ /* 0x000fe20000000000 */
[C---:B------:R-:W-:Y:S01]  /*29d0*/  LOP3.LUT R2, R0.reuse, 0x10, RZ, 0x3c, !PT ;  /* 0x0000001000027812 */ /* 0x040fe200078e3cff */
[----:B------:R-:W-:Y:S01]  /*29e0*/  ULEA UR4, UR13, UR9, 0xd ;  /* 0x000000090d047291 */ /* 0x000fe2000f8e68ff */
[----:B------:R-:W-:Y:S01]  /*29f0*/  LOP3.LUT R3, R0, 0x20, RZ, 0x3c, !PT ;  /* 0x0000002000037812 */ /* 0x000fe200078e3cff */
[----:B---3--:R-:W-:Y:S01]  /*2a00*/  VOTEU.ANY UP1, P0 ;  /* 0x0000000000ff7886 */ /* 0x008fe20000020100 */
[----:B------:R-:W-:Y:S01]  /*2a10*/  VOTEU.ANY UP0, P0 ;  /* 0x0000000000ff7886 */ /* 0x000fe20000000100 */
[----:B------:R-:W-:-:S02]  /*2a20*/  F2FP.F16.F32.PACK_AB R4, R5, R4 ;  /* 0x000000040504723e */ /* 0x000fc400000000ff */
[----:B------:R-:W-:Y:S02]  /*2a30*/  F2FP.F16.F32.PACK_AB R5, R7, R6 ;  /* 0x000000060705723e */ /* 0x000fe400000000ff */
[----:B------:R-:W-:Y:S02]  /*2a40*/  F2FP.F16.F32.PACK_AB R12, R13, R12 ;  /* 0x0000000c0d0c723e */ /* 0x000fe400000000ff */
[----:B------:R-:W-:Y:S02]  /*2a50*/  F2FP.F16.F32.PACK_AB R6, R9, R8 ;  /* 0x000000080906723e */ /* 0x000fe400000000ff */
[----:B------:R-:W-:Y:S02]  /*2a60*/  F2FP.F16.F32.PACK_AB R7, R11, R10 ;  /* 0x0000000a0b07723e */ /* 0x000fe400000000ff */
[----:B------:R-:W-:Y:S02]  /*2a70*/  F2FP.F16.F32.PACK_AB R13, R15, R14 ;  /* 0x0000000e0f0d723e */ /* 0x000fe400000000ff */
[----:B------:R-:W-:Y:S01]  /*2a80*/  F2FP.F16.F32.PACK_AB R20, R21, R20 ;  /* 0x000000141514723e */ /* 0x000fe200000000ff */
[----:B--2---:R2:W-:Y:S01]  /*2a90*/  STS.128 [R0+UR9], R4 ;  /* 0x0000000400007988 */ /* 0x0045e20008000c09 */
[----:B------:R-:W-:-:S02]  /*2aa0*/  F2FP.F16.F32.PACK_AB R14, R17, R16 ;  /* 0x00000010110e723e */ /* 0x000fc400000000ff */
[----:B------:R-:W-:Y:S02]  /*2ab0*/  F2FP.F16.F32.PACK_AB R15, R19, R18 ;  /* 0x00000012130f723e */ /* 0x000fe400000000ff */
[----:B------:R-:W-:Y:S02]  /*2ac0*/  F2FP.F16.F32.PACK_AB R21, R23, R22 ;  /* 0x000000161715723e */ /* 0x000fe400000000ff */
[----:B------:R-:W-:Y:S01]  /*2ad0*/  F2FP.F16.F32.PACK_AB R28, R29, R28 ;  /* 0x0000001c1d1c723e */ /* 0x000fe200000000ff */
[----:B------:R2:W-:Y:S01]  /*2ae0*/  STS.128 [R2+UR9], R12 ;  /* 0x0000000c02007988 */ /* 0x0005e20008000c09 */
[----:B------:R-:W-:Y:S02]  /*2af0*/  F2FP.F16.F32.PACK_AB R22, R25, R24 ;  /* 0x000000181916723e */ /* 0x000fe400000000ff */
[----:B------:R-:W-:Y:S02]  /*2b00*/  F2FP.F16.F32.PACK_AB R23, R27, R26 ;  /* 0x0000001a1b17723e */ /* 0x000fe400000000ff */
[----:B------:R-:W-:-:S02]  /*2b10*/  F2FP.F16.F32.PACK_AB R29, R31, R30 ;  /* 0x0000001e1f1d723e */ /* 0x000fc400000000ff */
[----:B------:R-:W-:Y:S01]  /*2b20*/  F2FP.F16.F32.PACK_AB R36, R37, R36 ;  /* 0x000000242524723e */ /* 0x000fe200000000ff */
[----:B------:R2:W-:Y:S01]  /*2b30*/  STS.128 [R3+UR9], R20 ;  /* 0x0000001403007988 */ /* 0x0005e20008000c09 */
[----:B------:R-:W-:Y:S02]  /*2b40*/  F2FP.F16.F32.PACK_AB R30, R33, R32 ;  /* 0x00000020211e723e */ /* 0x000fe400000000ff */
[----:B------:R-:W-:Y:S02]  /*2b50*/  F2FP.F16.F32.PACK_AB R31, R35, R34 ;  /* 0x00000022231f723e */ /* 0x000fe400000000ff */
[----:B------:R-:W-:Y:S02]  /*2b60*/  F2FP.F16.F32.PACK_AB R37, R39, R38 ;  /* 0x000000262725723e */ /* 0x000fe400000000ff */
[----:B------:R-:W-:Y:S02]  /*2b70*/  F2FP.F16.F32.PACK_AB R44, R45, R44 ;  /* 0x0000002c2d2c723e */ /* 0x000fe400000000ff */
[----:B------:R-:W-:-:S02]  /*2b80*/  LOP3.LUT R8, R0, 0x30, RZ, 0x3c, !PT ;  /* 0x0000003000087812 */ /* 0x000fc400078e3cff */
[----:B------:R-:W-:Y:S02]  /*2b90*/  F2FP.F16.F32.PACK_AB R38, R41, R40 ;  /* 0x000000282926723e */ /* 0x000fe400000000ff */
[----:B------:R-:W-:Y:S01]  /*2ba0*/  F2FP.F16.F32.PACK_AB R39, R43, R42 ;  /* 0x0000002a2b27723e */ /* 0x000fe200000000ff */
[----:B------:R2:W-:Y:S01]  /*2bb0*/  STS.128 [R8+UR9], R28 ;  /* 0x0000001c08007988 */ /* 0x0005e20008000c09 */
[----:B------:R-:W-:Y:S02]  /*2bc0*/  F2FP.F16.F32.PACK_AB R45, R47, R46 ;  /* 0x0000002e2f2d723e */ /* 0x000fe400000000ff */
[----:B------:R-:W-:Y:S02]  /*2bd0*/  F2FP.F16.F32.PACK_AB R52, R53, R52 ;  /* 0x000000343534723e */ /* 0x000fe400000000ff */
[----:B------:R-:W-:Y:S02]  /*2be0*/  LOP3.LUT R9, R0, 0x40, RZ, 0x3c, !PT ;  /* 0x0000004000097812 */ /* 0x000fe400078e3cff */
[----:B------:R-:W-:-:S02]  /*2bf0*/  F2FP.F16.F32.PACK_AB R46, R49, R48 ;  /* 0x00000030312e723e */ /* 0x000fc400000000ff */
[----:B------:R-:W-:Y:S01]  /*2c00*/  F2FP.F16.F32.PACK_AB R47, R51, R50 ;  /* 0x00000032332f723e */ /* 0x000fe200000000ff */
[----:B------:R2:W-:Y:S01]  /*2c10*/  STS.128 [R9+UR9], R36 ;  /* 0x0000002409007988 */ /* 0x0005e20008000c09 */
[----:B------:R-:W-:Y:S02]  /*2c20*/  F2FP.F16.F32.PACK_AB R53, R55, R54 ;  /* 0x000000363735723e */ /* 0x000fe400000000ff */
[----:B------:R-:W-:Y:S02]  /*2c30*/  F2FP.F16.F32.PACK_AB R60, R61, R60 ;  /* 0x0000003c3d3c723e */ /* 0x000fe400000000ff */
[----:B------:R-:W-:Y:S02]  /*2c40*/  LOP3.LUT R10, R0, 0x50, RZ, 0x3c, !PT ;  /* 0x00000050000a7812 */ /* 0x000fe400078e3cff */
[----:B------:R-:W-:Y:S02]  /*2c50*/  F2FP.F16.F32.PACK_AB R54, R57, R56 ;  /* 0x000000383936723e */ /* 0x000fe400000000ff */
[----:B------:R-:W-:Y:S01]  /*2c60*/  F2FP.F16.F32.PACK_AB R55, R59, R58 ;  /* 0x0000003a3b37723e */ /* 0x000fe200000000ff */
[----:B------:R2:W-:Y:S01]  /*2c70*/  STS.128 [R10+UR9], R44 ;  /* 0x0000002c0a007988 */ /* 0x0005e20008000c09 */
[----:B------:R-:W-:-:S02]  /*2c80*/  F2FP.F16.F32.PACK_AB R61, R63, R62 ;  /* 0x0000003e3f3d723e */ /* 0x000fc400000000ff */
[C---:B------:R-:W-:Y:S02]  /*2c90*/  LOP3.LUT R11, R0.reuse, 0x60, RZ, 0x3c, !PT ;  /* 0x00000060000b7812 */ /* 0x040fe400078e3cff */
[----:B------:R-:W-:Y:S02]  /*2ca0*/  F2FP.F16.F32.PACK_AB R62, R65, R64 ;  /* 0x00000040413e723e */ /* 0x000fe400000000ff */
[----:B------:R-:W-:Y:S01]  /*2cb0*/  F2FP.F16.F32.PACK_AB R63, R67, R66 ;  /* 0x00000042433f723e */ /* 0x000fe200000000ff */
[----:B------:R2:W-:Y:S01]  /*2cc0*/  STS.128 [R11+UR9], R52 ;  /* 0x000000340b007988 */ /* 0x0005e20008000c09 */
[----:B------:R-:W-:-:S05]  /*2cd0*/  LOP3.LUT R16, R0, 0x70, RZ, 0x3c, !PT ;  /* 0x0000007000107812 */ /* 0x000fca00078e3cff */
[----:B------:R2:W-:Y:S01]  /*2ce0*/  STS.128 [R16+UR9], R60 ;  /* 0x0000003c10007988 */ /* 0x0005e20008000c09 */
[----:B------:R3:W-:Y:S06]  /*2cf0*/  MEMBAR.ALL.CTA ;  /* 0x0000000000007992 */ /* 0x0007ec0000008000 */
[----:B---3--:R-:W3:Y:S02]  /*2d00*/  FENCE.VIEW.ASYNC.S ;  /* 0x00000000000073c6 */ /* 0x008ee40000000000 */
[----:B---3--:R-:W-:Y:S06]  /*2d10*/  BAR.SYNC.DEFER_BLOCKING 0x0 ;  /* 0x0000000000007b1d */ /* 0x008fec0000010000 */
[----:B------:R2:W-:Y:S01]  /*2d20*/  @UP1 UTMASTG.2D [UR4], [UR10] ;  /* 0x000000040a0013b5 */ /* 0x0005e20008008000 */
[----:B------:R0:W-:Y:S01]  /*2d30*/  UTMACMDFLUSH ;  /* 0x00000000000079b7 */ /* 0x0001e20000000000 */
[----:B------:R-:W-:-:S04]  /*2d40*/  DEPBAR.LE SB0, 0x0 ;  /* 0x000080000000791a */ /* 0x000fc80000000000 */
[----:B------:R-:W-:Y:S08]  /*2d50*/  BAR.SYNC.DEFER_BLOCKING 0x0 ;  /* 0x0000000000007b1d */ /* 0x000ff00000010000 */
[----:B------:R-:W-:Y:S06]  /*2d60*/  BAR.SYNC.DEFER_BLOCKING 0x0 ;  /* 0x0000000000007b1d */ /* 0x000fec0000010000 */
[----:B--2---:R-:W-:Y:S05]  /*2d70*/  @P2 BRA `(.L_x_71) ;  /* 0x0000000000a02947 */ /* 0x004fea0003800000 */
[----:B------:R-:W2:Y:S01]  /*2d80*/  S2UR UR5, SR_CgaCtaId ;  /* 0x00000000000579c3 */ /* 0x000ea20000008800 */
[----:B------:R-:W-:Y:S01]  /*2d90*/  NOP ;  /* 0x0000000000007918 */ /* 0x000fe20000000000 */
[----:B------:R-:W-:Y:S01]  /*2da0*/  UMOV UR4, 0x50 ;  /* 0x0000005000047882 */ /* 0x000fe20000000000 */
[----:B------:R-:W-:Y:S02]  /*2db0*/  IMAD.U32 R0, RZ, RZ, UR8 ;  /* 0x00000008ff007e24 */ /* 0x000fe4000f8e00ff */
[----:B------:R-:W-:Y:S02]  /*2dc0*/  IMAD.MOV.U32 R3, RZ, RZ, 0xf ;  /* 0x0000000fff037424 */ /* 0x000fe400078e00ff */
[----:B------:R-:W-:Y:S01]  /*2dd0*/  IMAD.MOV.U32 R7, RZ, RZ, 0x1 ;  /* 0x00000001ff077424 */ /* 0x000fe200078e00ff */
[----:B------:R-:W-:-:S04]  /*2de0*/  LOP3.LUT R0, R0, 0xffff, RZ, 0xc0, !PT ;  /* 0x0000ffff00007812 */ /* 0x000fc800078ec0ff */
[----:B------:R-:W-:-:S05]  /*2df0*/  SHF.R.U32.HI R0, RZ, 0x5, R0 ;  /* 0x00000005ff007819 */ /* 0x000fca0000011600 */
[----:B------:R-:W-:Y:S01]  /*2e00*/  VIADD R2, R0, 0x10 ;  /* 0x0000001000027836 */ /* 0x000fe20000000000 */
[----:B------:R-:W-:Y:S01]  /*2e10*/  SHF.L.U32 R0, R3, R0, RZ ;  /* 0x0000000003007219 */ /* 0x000fe200000006ff */
[----:B--2---:R-:W-:-:S03]  /*2e20*/  ULEA UR6, UR5, UR4, 0x18 ;  /* 0x0000000405067291 */ /* 0x004fc6000f8ec0ff */
[----:B------:R-:W-:-:S04]  /*2e30*/  SHF.L.U32 R3, R7, R2, RZ ;  /* 0x0000000207037219 */ /* 0x000fc800000006ff */
[----:B------:R-:W-:Y:S02]  /*2e40*/  LOP3.LUT R0, R3, R0, RZ, 0xfc, !PT ;  /* 0x0000000003007212 */ /* 0x000fe400078efcff */
[----:B------:R-:W2:Y:S02]  /*2e50*/  LDS R5, [UR6] ;  /* 0x00000006ff057984 */ /* 0x000ea40008000800 */
[C---:B------:R-:W-:Y:S02]  /*2e60*/  LOP3.LUT R2, R0.reuse, 0xffff, RZ, 0xc0, !PT ;  /* 0x0000ffff00027812 */ /* 0x040fe400078ec0ff */
[----:B--2---:R-:W-:-:S04]  /*2e70*/  LOP3.LUT R3, R0, 0xffff, R5, 0x80, !PT ;  /* 0x0000ffff00037812 */ /* 0x004fc800078e8005 */
[----:B------:R-:W-:-:S13]  /*2e80*/  ISETP.NE.AND P0, PT, R3, R2, PT ;  /* 0x000000020300720c */ /* 0x000fda0003f05270 */
[----:B------:R-:W-:Y:S05]  /*2e90*/  @P0 BRA `(.L_x_72) ;  /* 0x0000000000500947 */ /* 0x000fea0003800000 */
[----:B------:R-:W-:Y:S02]  /*2ea0*/  SHF.R.U32.HI R5, RZ, 0x10, R5 ;  /* 0x00000010ff057819 */ /* 0x000fe40000011605 */
[----:B------:R-:W-:-:S04]  /*2eb0*/  SHF.R.U32.HI R2, RZ, 0x10, R0 ;  /* 0x00000010ff027819 */ /* 0x000fc80000011600 */
[----:B------:R-:W-:-:S04]  /*2ec0*/  LOP3.LUT R5, R5, R2, RZ, 0xc0, !PT ;  /* 0x0000000205057212 */ /* 0x000fc800078ec0ff */
[----:B------:R-:W-:-:S13]  /*2ed0*/  ISETP.NE.AND P0, PT, R5, R2, PT ;  /* 0x000000020500720c */ /* 0x000fda0003f05270 */
[----:B------:R-:W-:Y:S05]  /*2ee0*/  @P0 BRA `(.L_x_73) ;  /* 0x0000000000300947 */ /* 0x000fea0003800000 */
[----:B------:R-:W-:Y:S01]  /*2ef0*/  R2UR UR4, R0 ;  /* 0x00000000000472ca */ /* 0x000fe200000e0000 */
[----:B------:R-:W-:Y:S01]  /*2f00*/  VOTEU.ANY UR5, UPT, PT ;  /* 0x0000000000057886 */ /* 0x000fe200038e0100 */
[----:B------:R-:W2:Y:S01]  /*2f10*/  S2R R0, SR_LANEID ;  /* 0x0000000000007919 */ /* 0x000ea20000000000 */
[----:B------:R-:W-:-:S10]  /*2f20*/  UFLO.U32 UR5, UR5 ;  /* 0x00000005000572bd */ /* 0x000fd400080e0000 */
[----:B------:R-:W-:-:S06]  /*2f30*/  ULOP3.LUT UR4, URZ, UR4, URZ, 0x33, !UPT ;  /* 0x00000004ff047292 */ /* 0x000fcc000f8e33ff */
[----:B------:R-:W-:-:S04]  /*2f40*/  IMAD.U32 R2, RZ, RZ, UR4 ;  /* 0x00000004ff027e24 */ /* 0x000fc8000f8e00ff */
[----:B------:R-:W3:Y:S02]  /*2f50*/  REDUX UR7, R2 ;  /* 0x00000000020773c4 */ /* 0x000ee40000000000 */
[----:B------:R4:W-:Y:S01]  /*2f60*/  UTCATOMSWS.AND URZ, UR4 ;  /* 0x0000000400ff79e3 */ /* 0x0009e20008000000 */
[----:B--2---:R-:W-:Y:S01]  /*2f70*/  ISETP.EQ.U32.AND P0, PT, R0, UR5, PT ;  /* 0x0000000500007c0c */ /* 0x004fe2000bf02070 */
[----:B---3--:R-:W-:-:S12]  /*2f80*/  IMAD.U32 R0, RZ, RZ, UR7 ;  /* 0x00000007ff007e24 */ /* 0x008fd8000f8e00ff */
[----:B------:R4:W-:Y:S01]  /*2f90*/  @P0 ATOMS.AND RZ, [UR6], R0 ;  /* 0x00000000ffff098c */ /* 0x0009e2000a800006 */
[----:B------:R-:W-:Y:S05]  /*2fa0*/  BRA `(.L_x_71) ;  /* 0x0000000000147947 */ /* 0x000fea0003800000 */
.L_x_73:
[----:B------:R-:W-:-:S07]  /*2fb0*/  MOV R2, 0x2fd0 ;  /* 0x00002fd000027802 */ /* 0x000fce0000000f00 */
[----:B-1----:R-:W-:Y:S05]  /*2fc0*/  CALL.REL.NOINC `($__internal_0_$__cuda_sm10x_tcgen05_guardrail_trap_col_being_dealloced_not_returned_by_alloc) ;  /* 0x0000000000447944 */ /* 0x002fea0003c00000 */
[----:B------:R-:W-:Y:S05]  /*2fd0*/  BRA `(.L_x_71) ;  /* 0x0000000000087947 */ /* 0x000fea0003800000 */
.L_x_72:
[----:B------:R-:W-:-:S07]  /*2fe0*/  MOV R2, 0x3000 ;  /* 0x0000300000027802 */ /* 0x000fce0000000f00 */
[----:B-1----:R-:W-:Y:S05]  /*2ff0*/  CALL.REL.NOINC `($__internal_2_$__cuda_sm10x_tcgen05_guardrail_trap_unallocated_columns_being_dealloced) ;  /* 0x0000000000507944 */ /* 0x002fea0003c00000 */
.L_x_71:
[----:B------:R-:W-:Y:S01]  /*3000*/  NOP ;  /* 0x0000000000007918 */ /* 0x000fe20000000000 */
[----:B----4-:R-:W-:Y:S05]  /*3010*/  EXIT ;  /* 0x000000000000794d */ /* 0x010fea0003800000 */
.L_x_58:
[----:B------:R-:W2:Y:S02]  /*3020*/  SYNCS.PHASECHK.TRANS64.TRYWAIT P0, [UR9+0x24000], RZ ;  /* 0x024000ffff0075a7 */ /* 0x000ea40008001109 */
[----:B--2---:R-:W-:Y:S05]  /*3030*/  @!P0 BRA `(.L_x_58) ;  /* 0xfffffffc00f88947 */ /* 0x004fea000383ffff */
[----:B------:R-:W-:Y:S05]  /*3040*/  BRA `(.L_x_74) ;  /* 0xffffffe800e87947 */ /* 0x000fea000383ffff */
.L_x_60:
[----:B------:R-:W2:Y:S02]  /*3050*/  SYNCS.PHASECHK.TRANS64.TRYWAIT P1, [UR9+0x24020], RZ ;  /* 0x024020ffff0075a7 */ /* 0x000ea40008021109 */
[----:B--2---:R-:W-:Y:S05]  /*3060*/  @!P1 BRA `(.L_x_60) ;  /* 0xfffffffc00f89947 */ /* 0x004fea000383ffff */
[----:B------:R-:W-:Y:S05]  /*3070*/  BRA `(.L_x_75) ;  /* 0xffffffec00dc7947 */ /* 0x000fea000383ffff */
.L_x_61:
[----:B------:R-:W3:Y:S02]  /*3080*/  SYNCS.PHASECHK.TRANS64.TRYWAIT P0, [UR44+0x24000], R3 ;  /* 0x02400003ff0075a7 */ /* 0x000ee4000800112c */
[----:B---3--:R-:W-:Y:S05]  /*3090*/  @!P0 BRA `(.L_x_61) ;  /* 0xfffffffc00f88947 */ /* 0x008fea000383ffff */
[----:B------:R-:W-:Y:S05]  /*30a0*/  BRA `(.L_x_76) ;  /* 0xfffffff000687947 */ /* 0x000fea000383ffff */
.L_x_63:
[----:B------:R-:W3:Y:S02]  /*30b0*/  SYNCS.PHASECHK.TRANS64.TRYWAIT P0, [UR44+0x24020], R3 ;  /* 0x02402003ff0075a7 */ /* 0x000ee4000800112c */
[----:B---3--:R-:W-:Y:S05]  /*30c0*/  @!P0 BRA `(.L_x_63) ;  /* 0xfffffffc00f88947 */ /* 0x008fea000383ffff */
[----:B------:R-:W-:Y:S05]  /*30d0*/  BRA `(.L_x_77) ;  /* 0xfffffff400847947 */ /* 0x000fea000383ffff */
        .weak           $__internal_0_$__cuda_sm10x_tcgen05_guardrail_trap_col_being_dealloced_not_returned_by_alloc
        .type           $__internal_0_$__cuda_sm10x_tcgen05_guardrail_trap_col_being_dealloced_not_returned_by_alloc,@function
        .size           $__internal_0_$__cuda_sm10x_tcgen05_guardrail_trap_col_being_dealloced_not_returned_by_alloc,($__internal_1_$__cuda_sm10x_tcgen05_guardrail_trap_phase_invalid_during_alloc - $__internal_0_$__cuda_sm10x_tcgen05_guardrail_trap_col_being_dealloced_not_returned_by_alloc)
$__internal_0_$__cuda_sm10x_tcgen05_guardrail_trap_col_being_dealloced_not_returned_by_alloc:
[----:B------:R-:W-:Y:S05]  /*30e0*/  BPT.TRAP 0x1 ;  /* 0x000000040000795c */ /* 0x000fea0000300000 */
[----:B------:R-:W-:-:S04]  /*30f0*/  IMAD.MOV.U32 R3, RZ, RZ, 0x0 ;  /* 0x00000000ff037424 */ /* 0x000fc800078e00ff */
[----:B------:R-:W-:Y:S05]  /*3100*/  RET.REL.NODEC R2 `(gluon_tcgen05) ;  /* 0xffffffcc02bc7950 */ /* 0x000fea0003c3ffff */
        .weak           $__internal_1_$__cuda_sm10x_tcgen05_guardrail_trap_phase_invalid_during_alloc
        .type           $__internal_1_$__cuda_sm10x_tcgen05_guardrail_trap_phase_invalid_during_alloc,@function
        .size           $__internal_1_$__cuda_sm10x_tcgen05_guardrail_trap_phase_invalid_during_alloc,($__internal_2_$__cuda_sm10x_tcgen05_guardrail_trap_unallocated_columns_being_dealloced - $__internal_1_$__cuda_sm10x_tcgen05_guardrail_trap_phase_invalid_during_alloc)
$__internal_1_$__cuda_sm10x_tcgen05_guardrail_trap_phase_invalid_during_alloc:
[----:B------:R-:W-:Y:S05]  /*3110*/  BPT.TRAP 0x1 ;  /* 0x000000040000795c */ /* 0x000fea0000300000 */
[----:B------:R-:W-:-:S04]  /*3120*/  IMAD.MOV.U32 R3, RZ, RZ, 0x0 ;  /* 0x00000000ff037424 */ /* 0x000fc800078e00ff */
[----:B------:R-:W-:Y:S05]  /*3130*/  RET.REL.NODEC R2 `(gluon_tcgen05) ;  /* 0xffffffcc02b07950 */ /* 0x000fea0003c3ffff */
        .weak           $__internal_2_$__cuda_sm10x_tcgen05_guardrail_trap_unallocated_columns_being_dealloced
        .type           $__internal_2_$__cuda_sm10x_tcgen05_guardrail_trap_unallocated_columns_being_dealloced,@function
        .size           $__internal_2_$__cuda_sm10x_tcgen05_guardrail_trap_unallocated_columns_being_dealloced,(.L_x_81 - $__internal_2_$__cuda_sm10x_tcgen05_guardrail_trap_unallocated_columns_being_dealloced)
$__internal_2_$__cuda_sm10x_tcgen05_guardrail_trap_unallocated_columns_being_dealloced:
[----:B------:R-:W-:Y:S05]  /*3140*/  BPT.TRAP 0x1 ;  /* 0x000000040000795c */ /* 0x000fea0000300000 */
[----:B------:R-:W-:-:S04]  /*3150*/  IMAD.MOV.U32 R3, RZ, RZ, 0x0 ;  /* 0x00000000ff037424 */ /* 0x000fc800078e00ff */
[----:B------:R-:W-:Y:S05]  /*3160*/  RET.REL.NODEC R2 `(gluon_tcgen05) ;  /* 0xffffffcc02a47950 */ /* 0x000fea0003c3ffff */
.L_x_78:
[----:B------:R-:W-:-:S00]  /*3170*/  BRA `(.L_x_78) ;  /* 0xfffffffc00fc7947 */ /* 0x000fc0000383ffff */
[----:B------:R-:W-:-:S00]  /*3180*/  NOP ;  /* 0x0000000000007918 */ /* 0x000fc00000000000 */
[----:B------:R-:W-:-:S00]  /*3190*/  NOP ;  /* 0x0000000000007918 */ /* 0x000fc00000000000 */
[----:B------:R-:W-:-:S00]  /*31a0*/  NOP ;  /* 0x0000000000007918 */ /* 0x000fc00000000000 */
[----:B------:R-:W-:-:S00]  /*31b0*/  NOP ;  /* 0x0000000000007918 */ /* 0x000fc00000000000 */
[----:B------:R-:W-:-:S00]  /*31c0*/  NOP ;  /* 0x0000000000007918 */ /* 0x000fc00000000000 */
[----:B------:R-:W-:-:S00]  /*31d0*/  NOP ;  /* 0x0000000000007918 */ /* 0x000fc00000000000 */
[----:B------:R-:W-:-:S00]  /*31e0*/  NOP ;  /* 0x0000000000007918 */ /* 0x000fc00000000000 */
[----:B------:R-:W-:-:S00]  /*31f0*/  NOP ;  /* 0x0000000000007918 */ /* 0x000fc00000000000 */
.L_x_81:


//--------------------- .nv.shared.gluon_tcgen05  --------------------------
	.section	.nv.shared.gluon_tcgen05,"aw",@nobits
	.sectionflags	@""
	.align	16
	.zero		1024


//--------------------- .nv.shared.reserved.0     --------------------------
	.section	.nv.shared.reserved.0,"aw",@nobits
	.align	8
	.weak		__nv_reservedSMEM_offset_0_alias
	.size		__nv_reservedSMEM_offset_0_alias, 0, 64
	.other		__nv_reservedSMEM_offset_0_alias,@"STO_CUDA_RESERVED_SHARED STV_DEFAULT"
__nv_reservedSMEM_offset_0_alias:
	.zero		0
.nv.shared.reserved.0:
	.zero		64
	.weak		__nv_reservedSMEM_allocation_phase
	.type		__nv_reservedSMEM_allocation_phase,@object
	.size		__nv_reservedSMEM_allocation_phase,(.L_0 - __nv_reservedSMEM_allocation_phase)
__nv_reservedSMEM_allocation_phase:
	.zero		1
.L_0:
	.zero		7
	.weak		__nv_reservedSMEM_devtool_atexit_pc
	.type		__nv_reservedSMEM_devtool_atexit_pc,@object
	.size		__nv_reservedSMEM_devtool_atexit_pc,(__nv_reservedSMEM_allocation_mask - __nv_reservedSMEM_devtool_atexit_pc)
__nv_reservedSMEM_devtool_atexit_pc:
	.zero		8
	.weak		__nv_reservedSMEM_allocation_mask
	.type		__nv_reservedSMEM_allocation_mask,@object
	.size		__nv_reservedSMEM_allocation_mask,(.L_2 - __nv_reservedSMEM_allocation_mask)
__nv_reservedSMEM_allocation_mask:
	.zero		4
.L_2:


//--------------------- .nv.constant0.gluon_tcgen05 --------------------------
	.section	.nv.constant0.gluon_tcgen05,"a",@progbits
	.sectionflags	@""
	.align	4
.nv.constant0.gluon_tcgen05:
	.zero		976


//--------------------- SYMBOLS --------------------------

	.type		.nv.reservedSmem.offset0,@object
	.size		.nv.reservedSmem.offset0,0x4
	.type		.nv.reservedSmem.cap,@object
	.size		.nv.reservedSmem.cap,0x4
